//
// Generated by NVIDIA NVVM Compiler
//
// Compiler Build ID: CL-36424714
// Cuda compilation tools, release 13.0, V13.0.88
// Based on NVVM 20.0.0
//

.version 9.0
.target sm_100
.address_size 64

	// .globl	_Z3GPUPViS0_iiiiiiiiiiiiiiiiii
.global .align 4 .u32 row;
// _ZZ3GPUPViS0_iiiiiiiiiiiiiiiiiiE5table has been demoted

.visible .entry _Z3GPUPViS0_iiiiiiiiiiiiiiiiii(
	.param .u64 .ptr .align 1 _Z3GPUPViS0_iiiiiiiiiiiiiiiiii_param_0,
	.param .u64 .ptr .align 1 _Z3GPUPViS0_iiiiiiiiiiiiiiiiii_param_1,
	.param .u32 _Z3GPUPViS0_iiiiiiiiiiiiiiiiii_param_2,
	.param .u32 _Z3GPUPViS0_iiiiiiiiiiiiiiiiii_param_3,
	.param .u32 _Z3GPUPViS0_iiiiiiiiiiiiiiiiii_param_4,
	.param .u32 _Z3GPUPViS0_iiiiiiiiiiiiiiiiii_param_5,
	.param .u32 _Z3GPUPViS0_iiiiiiiiiiiiiiiiii_param_6,
	.param .u32 _Z3GPUPViS0_iiiiiiiiiiiiiiiiii_param_7,
	.param .u32 _Z3GPUPViS0_iiiiiiiiiiiiiiiiii_param_8,
	.param .u32 _Z3GPUPViS0_iiiiiiiiiiiiiiiiii_param_9,
	.param .u32 _Z3GPUPViS0_iiiiiiiiiiiiiiiiii_param_10,
	.param .u32 _Z3GPUPViS0_iiiiiiiiiiiiiiiiii_param_11,
	.param .u32 _Z3GPUPViS0_iiiiiiiiiiiiiiiiii_param_12,
	.param .u32 _Z3GPUPViS0_iiiiiiiiiiiiiiiiii_param_13,
	.param .u32 _Z3GPUPViS0_iiiiiiiiiiiiiiiiii_param_14,
	.param .u32 _Z3GPUPViS0_iiiiiiiiiiiiiiiiii_param_15,
	.param .u32 _Z3GPUPViS0_iiiiiiiiiiiiiiiiii_param_16,
	.param .u32 _Z3GPUPViS0_iiiiiiiiiiiiiiiiii_param_17,
	.param .u32 _Z3GPUPViS0_iiiiiiiiiiiiiiiiii_param_18,
	.param .u32 _Z3GPUPViS0_iiiiiiiiiiiiiiiiii_param_19
)
{
	.reg .pred 	%p<113>;
	.reg .b32 	%r<933>;
	.reg .b64 	%rd<133>;
	// demoted variable
	.shared .align 4 .b8 _ZZ3GPUPViS0_iiiiiiiiiiiiiiiiiiE5table[49152];
	ld.param.u64 	%rd9, [_Z3GPUPViS0_iiiiiiiiiiiiiiiiii_param_0];
	ld.param.u64 	%rd10, [_Z3GPUPViS0_iiiiiiiiiiiiiiiiii_param_1];
	ld.param.u32 	%r208, [_Z3GPUPViS0_iiiiiiiiiiiiiiiiii_param_2];
	ld.param.u32 	%r198, [_Z3GPUPViS0_iiiiiiiiiiiiiiiiii_param_3];
	ld.param.u32 	%r199, [_Z3GPUPViS0_iiiiiiiiiiiiiiiiii_param_6];
	ld.param.u32 	%r200, [_Z3GPUPViS0_iiiiiiiiiiiiiiiiii_param_7];
	ld.param.u32 	%r201, [_Z3GPUPViS0_iiiiiiiiiiiiiiiiii_param_8];
	ld.param.u32 	%r202, [_Z3GPUPViS0_iiiiiiiiiiiiiiiiii_param_9];
	ld.param.u32 	%r203, [_Z3GPUPViS0_iiiiiiiiiiiiiiiiii_param_10];
	ld.param.u32 	%r204, [_Z3GPUPViS0_iiiiiiiiiiiiiiiiii_param_12];
	ld.param.u32 	%r205, [_Z3GPUPViS0_iiiiiiiiiiiiiiiiii_param_14];
	ld.param.u32 	%r206, [_Z3GPUPViS0_iiiiiiiiiiiiiiiiii_param_16];
	ld.param.u32 	%r207, [_Z3GPUPViS0_iiiiiiiiiiiiiiiiii_param_19];
	cvta.to.global.u64 	%rd1, %rd9;
	cvta.to.global.u64 	%rd11, %rd10;
	mov.u32 	%r209, %ntid.x;
	mov.u32 	%r210, %ctaid.x;
	mov.u32 	%r211, %tid.x;
	mad.lo.s32 	%r1, %r209, %r210, %r211;
	add.s32 	%r212, %r201, %r199;
	add.s32 	%r2, %r212, %r202;
	shl.b32 	%r213, %r203, 1;
	add.s32 	%r3, %r213, %r200;
	setp.ne.s32 	%p5, %r1, 0;
	mul.wide.s32 	%rd12, %r208, 4;
	add.s64 	%rd2, %rd11, %rd12;
	@%p5 bra 	$L__BB0_3;
	add.s32 	%r214, %r206, 1;
	min.s32 	%r4, %r214, %r205;
$L__BB0_2:
	ld.volatile.global.u32 	%r215, [%rd2];
	setp.lt.s32 	%p6, %r215, %r4;
	@%p6 bra 	$L__BB0_2;
$L__BB0_3:
	ld.param.u32 	%r846, [_Z3GPUPViS0_iiiiiiiiiiiiiiiiii_param_7];
	bar.sync 	0;
	div.s32 	%r5, %r846, %r199;
	setp.lt.s32 	%p7, %r5, 1;
	mov.u32 	%r887, %r198;
	@%p7 bra 	$L__BB0_54;
	ld.param.u32 	%r865, [_Z3GPUPViS0_iiiiiiiiiiiiiiiiii_param_7];
	setp.lt.s32 	%p8, %r1, %r2;
	setp.gt.s32 	%p9, %r3, 0;
	and.pred  	%p1, %p8, %p9;
	sub.s32 	%r6, %r203, %r1;
	add.s32 	%r7, %r201, %r1;
	setp.lt.s32 	%p10, %r1, %r199;
	setp.gt.s32 	%p11, %r865, 0;
	and.pred  	%p2, %p10, %p11;
	and.b32  	%r8, %r3, 15;
	and.b32  	%r9, %r3, 7;
	and.b32  	%r10, %r865, 7;
	and.b32  	%r11, %r865, 2147483640;
	mov.b32 	%r864, 0;
	not.pred 	%p12, %p1;
	mul.wide.s32 	%rd4, %r204, 4;
	not.pred 	%p35, %p2;
	mov.u32 	%r887, %r198;
$L__BB0_5:
	add.s32 	%r871, %r887, %r1;
	@%p12 bra 	$L__BB0_19;
	add.s32 	%r217, %r3, -1;
	setp.lt.u32 	%p13, %r217, 15;
	mov.u32 	%r870, %r1;
	@%p13 bra 	$L__BB0_9;
	mov.b32 	%r869, 0;
	mov.u32 	%r870, %r1;
$L__BB0_8:
	.pragma "nounroll";
	mul.wide.s32 	%rd13, %r871, 4;
	add.s64 	%rd14, %rd1, %rd13;
	ld.volatile.global.u32 	%r219, [%rd14];
	shl.b32 	%r220, %r870, 2;
	mov.u32 	%r221, _ZZ3GPUPViS0_iiiiiiiiiiiiiiiiiiE5table;
	add.s32 	%r222, %r221, %r220;
	st.volatile.shared.u32 	[%r222], %r219;
	mul.wide.s32 	%rd15, %r204, 4;
	add.s64 	%rd16, %rd14, %rd15;
	ld.volatile.global.u32 	%r223, [%rd16];
	shl.b32 	%r224, %r2, 2;
	add.s32 	%r225, %r222, %r224;
	st.volatile.shared.u32 	[%r225], %r223;
	add.s64 	%rd17, %rd16, %rd15;
	ld.volatile.global.u32 	%r226, [%rd17];
	add.s32 	%r227, %r225, %r224;
	st.volatile.shared.u32 	[%r227], %r226;
	add.s64 	%rd18, %rd17, %rd15;
	ld.volatile.global.u32 	%r228, [%rd18];
	add.s32 	%r229, %r227, %r224;
	st.volatile.shared.u32 	[%r229], %r228;
	add.s64 	%rd19, %rd18, %rd15;
	ld.volatile.global.u32 	%r230, [%rd19];
	add.s32 	%r231, %r229, %r224;
	st.volatile.shared.u32 	[%r231], %r230;
	add.s64 	%rd20, %rd19, %rd15;
	ld.volatile.global.u32 	%r232, [%rd20];
	add.s32 	%r233, %r231, %r224;
	st.volatile.shared.u32 	[%r233], %r232;
	add.s64 	%rd21, %rd20, %rd15;
	ld.volatile.global.u32 	%r234, [%rd21];
	add.s32 	%r235, %r233, %r224;
	st.volatile.shared.u32 	[%r235], %r234;
	add.s64 	%rd22, %rd21, %rd15;
	ld.volatile.global.u32 	%r236, [%rd22];
	add.s32 	%r237, %r235, %r224;
	st.volatile.shared.u32 	[%r237], %r236;
	add.s64 	%rd23, %rd22, %rd15;
	ld.volatile.global.u32 	%r238, [%rd23];
	add.s32 	%r239, %r237, %r224;
	st.volatile.shared.u32 	[%r239], %r238;
	add.s64 	%rd24, %rd23, %rd15;
	ld.volatile.global.u32 	%r240, [%rd24];
	add.s32 	%r241, %r239, %r224;
	st.volatile.shared.u32 	[%r241], %r240;
	add.s64 	%rd25, %rd24, %rd15;
	ld.volatile.global.u32 	%r242, [%rd25];
	add.s32 	%r243, %r241, %r224;
	st.volatile.shared.u32 	[%r243], %r242;
	add.s64 	%rd26, %rd25, %rd15;
	ld.volatile.global.u32 	%r244, [%rd26];
	add.s32 	%r245, %r243, %r224;
	st.volatile.shared.u32 	[%r245], %r244;
	add.s64 	%rd27, %rd26, %rd15;
	ld.volatile.global.u32 	%r246, [%rd27];
	add.s32 	%r247, %r245, %r224;
	st.volatile.shared.u32 	[%r247], %r246;
	add.s64 	%rd28, %rd27, %rd15;
	ld.volatile.global.u32 	%r248, [%rd28];
	add.s32 	%r249, %r247, %r224;
	st.volatile.shared.u32 	[%r249], %r248;
	add.s64 	%rd29, %rd28, %rd15;
	ld.volatile.global.u32 	%r250, [%rd29];
	add.s32 	%r251, %r249, %r224;
	st.volatile.shared.u32 	[%r251], %r250;
	add.s64 	%rd30, %rd29, %rd15;
	ld.volatile.global.u32 	%r252, [%rd30];
	add.s32 	%r253, %r251, %r224;
	st.volatile.shared.u32 	[%r253], %r252;
	shl.b32 	%r254, %r204, 4;
	add.s32 	%r871, %r254, %r871;
	shl.b32 	%r255, %r2, 4;
	add.s32 	%r870, %r255, %r870;
	add.s32 	%r869, %r869, 16;
	and.b32  	%r256, %r3, 2147483632;
	setp.ne.s32 	%p14, %r869, %r256;
	@%p14 bra 	$L__BB0_8;
$L__BB0_9:
	setp.eq.s32 	%p15, %r8, 0;
	@%p15 bra 	$L__BB0_19;
	add.s32 	%r257, %r8, -1;
	setp.lt.u32 	%p16, %r257, 7;
	@%p16 bra 	$L__BB0_12;
	mul.wide.s32 	%rd31, %r871, 4;
	add.s64 	%rd32, %rd1, %rd31;
	ld.volatile.global.u32 	%r258, [%rd32];
	shl.b32 	%r259, %r870, 2;
	mov.u32 	%r260, _ZZ3GPUPViS0_iiiiiiiiiiiiiiiiiiE5table;
	add.s32 	%r261, %r260, %r259;
	st.volatile.shared.u32 	[%r261], %r258;
	mul.wide.s32 	%rd33, %r204, 4;
	add.s64 	%rd34, %rd32, %rd33;
	ld.volatile.global.u32 	%r262, [%rd34];
	shl.b32 	%r263, %r2, 2;
	add.s32 	%r264, %r261, %r263;
	st.volatile.shared.u32 	[%r264], %r262;
	add.s64 	%rd35, %rd34, %rd33;
	ld.volatile.global.u32 	%r265, [%rd35];
	add.s32 	%r266, %r264, %r263;
	st.volatile.shared.u32 	[%r266], %r265;
	add.s64 	%rd36, %rd35, %rd33;
	ld.volatile.global.u32 	%r267, [%rd36];
	add.s32 	%r268, %r266, %r263;
	st.volatile.shared.u32 	[%r268], %r267;
	add.s64 	%rd37, %rd36, %rd33;
	ld.volatile.global.u32 	%r269, [%rd37];
	add.s32 	%r270, %r268, %r263;
	st.volatile.shared.u32 	[%r270], %r269;
	add.s64 	%rd38, %rd37, %rd33;
	ld.volatile.global.u32 	%r271, [%rd38];
	add.s32 	%r272, %r270, %r263;
	st.volatile.shared.u32 	[%r272], %r271;
	add.s64 	%rd39, %rd38, %rd33;
	ld.volatile.global.u32 	%r273, [%rd39];
	add.s32 	%r274, %r272, %r263;
	st.volatile.shared.u32 	[%r274], %r273;
	add.s64 	%rd40, %rd39, %rd33;
	ld.volatile.global.u32 	%r275, [%rd40];
	add.s32 	%r276, %r274, %r263;
	st.volatile.shared.u32 	[%r276], %r275;
	shl.b32 	%r277, %r204, 3;
	add.s32 	%r871, %r277, %r871;
	shl.b32 	%r278, %r2, 3;
	add.s32 	%r870, %r278, %r870;
$L__BB0_12:
	setp.eq.s32 	%p17, %r9, 0;
	@%p17 bra 	$L__BB0_19;
	add.s32 	%r279, %r9, -1;
	setp.lt.u32 	%p18, %r279, 3;
	@%p18 bra 	$L__BB0_15;
	mul.wide.s32 	%rd41, %r871, 4;
	add.s64 	%rd42, %rd1, %rd41;
	ld.volatile.global.u32 	%r280, [%rd42];
	shl.b32 	%r281, %r870, 2;
	mov.u32 	%r282, _ZZ3GPUPViS0_iiiiiiiiiiiiiiiiiiE5table;
	add.s32 	%r283, %r282, %r281;
	st.volatile.shared.u32 	[%r283], %r280;
	add.s64 	%rd44, %rd42, %rd4;
	ld.volatile.global.u32 	%r284, [%rd44];
	shl.b32 	%r285, %r2, 2;
	add.s32 	%r286, %r283, %r285;
	st.volatile.shared.u32 	[%r286], %r284;
	add.s64 	%rd45, %rd44, %rd4;
	ld.volatile.global.u32 	%r287, [%rd45];
	add.s32 	%r288, %r286, %r285;
	st.volatile.shared.u32 	[%r288], %r287;
	add.s64 	%rd46, %rd45, %rd4;
	ld.volatile.global.u32 	%r289, [%rd46];
	add.s32 	%r290, %r288, %r285;
	st.volatile.shared.u32 	[%r290], %r289;
	shl.b32 	%r291, %r204, 2;
	add.s32 	%r871, %r291, %r871;
	add.s32 	%r870, %r285, %r870;
$L__BB0_15:
	and.b32  	%r32, %r3, 3;
	setp.eq.s32 	%p19, %r32, 0;
	@%p19 bra 	$L__BB0_19;
	setp.eq.s32 	%p20, %r32, 1;
	mul.wide.s32 	%rd47, %r871, 4;
	add.s64 	%rd3, %rd1, %rd47;
	ld.volatile.global.u32 	%r292, [%rd3];
	shl.b32 	%r293, %r870, 2;
	mov.u32 	%r294, _ZZ3GPUPViS0_iiiiiiiiiiiiiiiiiiE5table;
	add.s32 	%r33, %r294, %r293;
	st.volatile.shared.u32 	[%r33], %r292;
	@%p20 bra 	$L__BB0_19;
	setp.eq.s32 	%p21, %r32, 2;
	add.s64 	%rd5, %rd3, %rd4;
	ld.volatile.global.u32 	%r295, [%rd5];
	shl.b32 	%r34, %r2, 2;
	add.s32 	%r35, %r33, %r34;
	st.volatile.shared.u32 	[%r35], %r295;
	@%p21 bra 	$L__BB0_19;
	add.s64 	%rd48, %rd5, %rd4;
	ld.volatile.global.u32 	%r296, [%rd48];
	add.s32 	%r297, %r35, %r34;
	st.volatile.shared.u32 	[%r297], %r296;
$L__BB0_19:
	bar.sync 	0;
	setp.lt.s32 	%p22, %r865, 1;
	@%p22 bra 	$L__BB0_41;
	ld.param.u32 	%r848, [_Z3GPUPViS0_iiiiiiiiiiiiiiiiii_param_7];
	and.b32  	%r36, %r865, 3;
	mul.lo.s32 	%r299, %r199, %r864;
	sub.s32 	%r300, %r299, %r848;
	setp.gt.u32 	%p23, %r300, -4;
	mov.b32 	%r877, 0;
	@%p23 bra 	$L__BB0_31;
	mov.b32 	%r876, 0;
$L__BB0_22:
	min.s32 	%r302, %r199, %r876;
	setp.gt.s32 	%p24, %r1, %r302;
	@%p24 bra 	$L__BB0_24;
	add.s32 	%r303, %r6, %r876;
	mad.lo.s32 	%r304, %r303, %r2, %r7;
	shl.b32 	%r305, %r304, 2;
	mov.u32 	%r306, _ZZ3GPUPViS0_iiiiiiiiiiiiiiiiiiE5table;
	add.s32 	%r307, %r306, %r305;
	ld.volatile.shared.u32 	%r308, [%r307+-4];
	sub.s32 	%r309, %r304, %r2;
	shl.b32 	%r310, %r309, 2;
	add.s32 	%r311, %r306, %r310;
	ld.volatile.shared.u32 	%r312, [%r311];
	add.s32 	%r313, %r312, %r308;
	ld.volatile.shared.u32 	%r314, [%r307];
	add.s32 	%r315, %r313, %r314;
	ld.volatile.shared.u32 	%r316, [%r311+-4];
	sub.s32 	%r317, %r315, %r316;
	st.volatile.shared.u32 	[%r307], %r317;
$L__BB0_24:
	bar.sync 	0;
	add.s32 	%r38, %r876, 1;
	min.s32 	%r318, %r199, %r38;
	setp.gt.s32 	%p25, %r1, %r318;
	@%p25 bra 	$L__BB0_26;
	add.s32 	%r319, %r6, %r38;
	mad.lo.s32 	%r320, %r319, %r2, %r7;
	shl.b32 	%r321, %r320, 2;
	mov.u32 	%r322, _ZZ3GPUPViS0_iiiiiiiiiiiiiiiiiiE5table;
	add.s32 	%r323, %r322, %r321;
	ld.volatile.shared.u32 	%r324, [%r323+-4];
	sub.s32 	%r325, %r320, %r2;
	shl.b32 	%r326, %r325, 2;
	add.s32 	%r327, %r322, %r326;
	ld.volatile.shared.u32 	%r328, [%r327];
	add.s32 	%r329, %r328, %r324;
	ld.volatile.shared.u32 	%r330, [%r323];
	add.s32 	%r331, %r329, %r330;
	ld.volatile.shared.u32 	%r332, [%r327+-4];
	sub.s32 	%r333, %r331, %r332;
	st.volatile.shared.u32 	[%r323], %r333;
$L__BB0_26:
	bar.sync 	0;
	add.s32 	%r39, %r876, 2;
	min.s32 	%r334, %r199, %r39;
	setp.gt.s32 	%p26, %r1, %r334;
	@%p26 bra 	$L__BB0_28;
	add.s32 	%r335, %r6, %r39;
	mad.lo.s32 	%r336, %r335, %r2, %r7;
	shl.b32 	%r337, %r336, 2;
	mov.u32 	%r338, _ZZ3GPUPViS0_iiiiiiiiiiiiiiiiiiE5table;
	add.s32 	%r339, %r338, %r337;
	ld.volatile.shared.u32 	%r340, [%r339+-4];
	sub.s32 	%r341, %r336, %r2;
	shl.b32 	%r342, %r341, 2;
	add.s32 	%r343, %r338, %r342;
	ld.volatile.shared.u32 	%r344, [%r343];
	add.s32 	%r345, %r344, %r340;
	ld.volatile.shared.u32 	%r346, [%r339];
	add.s32 	%r347, %r345, %r346;
	ld.volatile.shared.u32 	%r348, [%r343+-4];
	sub.s32 	%r349, %r347, %r348;
	st.volatile.shared.u32 	[%r339], %r349;
$L__BB0_28:
	bar.sync 	0;
	add.s32 	%r40, %r876, 3;
	min.s32 	%r350, %r199, %r40;
	setp.gt.s32 	%p27, %r1, %r350;
	@%p27 bra 	$L__BB0_30;
	add.s32 	%r351, %r6, %r40;
	mad.lo.s32 	%r352, %r351, %r2, %r7;
	shl.b32 	%r353, %r352, 2;
	mov.u32 	%r354, _ZZ3GPUPViS0_iiiiiiiiiiiiiiiiiiE5table;
	add.s32 	%r355, %r354, %r353;
	ld.volatile.shared.u32 	%r356, [%r355+-4];
	sub.s32 	%r357, %r352, %r2;
	shl.b32 	%r358, %r357, 2;
	add.s32 	%r359, %r354, %r358;
	ld.volatile.shared.u32 	%r360, [%r359];
	add.s32 	%r361, %r360, %r356;
	ld.volatile.shared.u32 	%r362, [%r355];
	add.s32 	%r363, %r361, %r362;
	ld.volatile.shared.u32 	%r364, [%r359+-4];
	sub.s32 	%r365, %r363, %r364;
	st.volatile.shared.u32 	[%r355], %r365;
$L__BB0_30:
	bar.sync 	0;
	add.s32 	%r876, %r876, 4;
	and.b32  	%r877, %r865, 2147483644;
	setp.ne.s32 	%p28, %r876, %r877;
	@%p28 bra 	$L__BB0_22;
$L__BB0_31:
	setp.eq.s32 	%p29, %r36, 0;
	@%p29 bra 	$L__BB0_41;
	min.s32 	%r366, %r199, %r877;
	setp.gt.s32 	%p30, %r1, %r366;
	@%p30 bra 	$L__BB0_34;
	add.s32 	%r367, %r6, %r877;
	mad.lo.s32 	%r368, %r367, %r2, %r7;
	shl.b32 	%r369, %r368, 2;
	mov.u32 	%r370, _ZZ3GPUPViS0_iiiiiiiiiiiiiiiiiiE5table;
	add.s32 	%r371, %r370, %r369;
	ld.volatile.shared.u32 	%r372, [%r371+-4];
	sub.s32 	%r373, %r368, %r2;
	shl.b32 	%r374, %r373, 2;
	add.s32 	%r375, %r370, %r374;
	ld.volatile.shared.u32 	%r376, [%r375];
	add.s32 	%r377, %r376, %r372;
	ld.volatile.shared.u32 	%r378, [%r371];
	add.s32 	%r379, %r377, %r378;
	ld.volatile.shared.u32 	%r380, [%r375+-4];
	sub.s32 	%r381, %r379, %r380;
	st.volatile.shared.u32 	[%r371], %r381;
$L__BB0_34:
	bar.sync 	0;
	add.s32 	%r44, %r877, 1;
	setp.eq.s32 	%p31, %r36, 1;
	@%p31 bra 	$L__BB0_41;
	min.s32 	%r382, %r199, %r44;
	setp.gt.s32 	%p32, %r1, %r382;
	@%p32 bra 	$L__BB0_37;
	add.s32 	%r383, %r877, %r6;
	mul.lo.s32 	%r384, %r2, %r383;
	add.s32 	%r385, %r384, %r2;
	add.s32 	%r386, %r7, %r385;
	shl.b32 	%r387, %r386, 2;
	mov.u32 	%r388, _ZZ3GPUPViS0_iiiiiiiiiiiiiiiiiiE5table;
	add.s32 	%r389, %r388, %r387;
	ld.volatile.shared.u32 	%r390, [%r389+-4];
	add.s32 	%r391, %r7, %r384;
	shl.b32 	%r392, %r391, 2;
	add.s32 	%r393, %r388, %r392;
	ld.volatile.shared.u32 	%r394, [%r393];
	add.s32 	%r395, %r394, %r390;
	ld.volatile.shared.u32 	%r396, [%r389];
	add.s32 	%r397, %r395, %r396;
	ld.volatile.shared.u32 	%r398, [%r393+-4];
	sub.s32 	%r399, %r397, %r398;
	st.volatile.shared.u32 	[%r389], %r399;
$L__BB0_37:
	bar.sync 	0;
	add.s32 	%r45, %r877, 2;
	setp.eq.s32 	%p33, %r36, 2;
	@%p33 bra 	$L__BB0_41;
	min.s32 	%r400, %r199, %r45;
	setp.gt.s32 	%p34, %r1, %r400;
	@%p34 bra 	$L__BB0_40;
	add.s32 	%r401, %r6, %r45;
	mad.lo.s32 	%r402, %r401, %r2, %r7;
	shl.b32 	%r403, %r402, 2;
	mov.u32 	%r404, _ZZ3GPUPViS0_iiiiiiiiiiiiiiiiiiE5table;
	add.s32 	%r405, %r404, %r403;
	ld.volatile.shared.u32 	%r406, [%r405+-4];
	sub.s32 	%r407, %r402, %r2;
	shl.b32 	%r408, %r407, 2;
	add.s32 	%r409, %r404, %r408;
	ld.volatile.shared.u32 	%r410, [%r409];
	add.s32 	%r411, %r410, %r406;
	ld.volatile.shared.u32 	%r412, [%r405];
	add.s32 	%r413, %r411, %r412;
	ld.volatile.shared.u32 	%r414, [%r409+-4];
	sub.s32 	%r415, %r413, %r414;
	st.volatile.shared.u32 	[%r405], %r415;
$L__BB0_40:
	bar.sync 	0;
$L__BB0_41:
	add.s32 	%r416, %r7, %r204;
	add.s32 	%r882, %r416, %r887;
	@%p35 bra 	$L__BB0_53;
	ld.param.u32 	%r849, [_Z3GPUPViS0_iiiiiiiiiiiiiiiiii_param_7];
	setp.lt.u32 	%p36, %r849, 8;
	mov.u32 	%r881, %r7;
	@%p36 bra 	$L__BB0_45;
	mov.b32 	%r880, 0;
	mov.u32 	%r881, %r7;
$L__BB0_44:
	.pragma "nounroll";
	add.s32 	%r418, %r881, %r2;
	shl.b32 	%r419, %r418, 2;
	mov.u32 	%r420, _ZZ3GPUPViS0_iiiiiiiiiiiiiiiiiiE5table;
	add.s32 	%r421, %r420, %r419;
	ld.volatile.shared.u32 	%r422, [%r421];
	mul.wide.s32 	%rd49, %r882, 4;
	add.s64 	%rd50, %rd1, %rd49;
	st.volatile.global.u32 	[%rd50], %r422;
	shl.b32 	%r423, %r2, 2;
	add.s32 	%r424, %r421, %r423;
	ld.volatile.shared.u32 	%r425, [%r424];
	mul.wide.s32 	%rd51, %r204, 4;
	add.s64 	%rd52, %rd50, %rd51;
	st.volatile.global.u32 	[%rd52], %r425;
	add.s32 	%r426, %r424, %r423;
	ld.volatile.shared.u32 	%r427, [%r426];
	add.s64 	%rd53, %rd52, %rd51;
	st.volatile.global.u32 	[%rd53], %r427;
	add.s32 	%r428, %r426, %r423;
	ld.volatile.shared.u32 	%r429, [%r428];
	add.s64 	%rd54, %rd53, %rd51;
	st.volatile.global.u32 	[%rd54], %r429;
	add.s32 	%r430, %r423, %r418;
	add.s32 	%r431, %r428, %r423;
	ld.volatile.shared.u32 	%r432, [%r431];
	add.s64 	%rd55, %rd54, %rd51;
	st.volatile.global.u32 	[%rd55], %r432;
	add.s32 	%r433, %r431, %r423;
	ld.volatile.shared.u32 	%r434, [%r433];
	add.s64 	%rd56, %rd55, %rd51;
	st.volatile.global.u32 	[%rd56], %r434;
	shl.b32 	%r435, %r2, 1;
	add.s32 	%r436, %r430, %r435;
	add.s32 	%r437, %r433, %r423;
	ld.volatile.shared.u32 	%r438, [%r437];
	add.s64 	%rd57, %rd56, %rd51;
	st.volatile.global.u32 	[%rd57], %r438;
	add.s32 	%r881, %r436, %r2;
	add.s32 	%r439, %r437, %r423;
	ld.volatile.shared.u32 	%r440, [%r439];
	add.s64 	%rd58, %rd57, %rd51;
	st.volatile.global.u32 	[%rd58], %r440;
	shl.b32 	%r441, %r204, 3;
	add.s32 	%r882, %r441, %r882;
	add.s32 	%r880, %r880, 8;
	setp.ne.s32 	%p37, %r880, %r11;
	@%p37 bra 	$L__BB0_44;
$L__BB0_45:
	setp.eq.s32 	%p38, %r10, 0;
	@%p38 bra 	$L__BB0_53;
	add.s32 	%r442, %r10, -1;
	setp.lt.u32 	%p39, %r442, 3;
	@%p39 bra 	$L__BB0_48;
	add.s32 	%r443, %r881, %r2;
	shl.b32 	%r444, %r443, 2;
	mov.u32 	%r445, _ZZ3GPUPViS0_iiiiiiiiiiiiiiiiiiE5table;
	add.s32 	%r446, %r445, %r444;
	ld.volatile.shared.u32 	%r447, [%r446];
	mul.wide.s32 	%rd59, %r882, 4;
	add.s64 	%rd60, %rd1, %rd59;
	st.volatile.global.u32 	[%rd60], %r447;
	shl.b32 	%r448, %r2, 2;
	add.s32 	%r449, %r446, %r448;
	ld.volatile.shared.u32 	%r450, [%r449];
	mul.wide.s32 	%rd61, %r204, 4;
	add.s64 	%rd62, %rd60, %rd61;
	st.volatile.global.u32 	[%rd62], %r450;
	shl.b32 	%r451, %r2, 1;
	add.s32 	%r452, %r443, %r451;
	add.s32 	%r453, %r449, %r448;
	ld.volatile.shared.u32 	%r454, [%r453];
	add.s64 	%rd63, %rd62, %rd61;
	st.volatile.global.u32 	[%rd63], %r454;
	add.s32 	%r881, %r452, %r2;
	add.s32 	%r455, %r453, %r448;
	ld.volatile.shared.u32 	%r456, [%r455];
	add.s64 	%rd64, %rd63, %rd61;
	st.volatile.global.u32 	[%rd64], %r456;
	shl.b32 	%r457, %r204, 2;
	add.s32 	%r882, %r457, %r882;
$L__BB0_48:
	ld.param.u32 	%r850, [_Z3GPUPViS0_iiiiiiiiiiiiiiiiii_param_7];
	and.b32  	%r458, %r850, 3;
	setp.eq.s32 	%p40, %r458, 0;
	@%p40 bra 	$L__BB0_53;
	setp.eq.s32 	%p41, %r458, 1;
	@%p41 bra 	$L__BB0_51;
	add.s32 	%r459, %r881, %r2;
	shl.b32 	%r460, %r459, 2;
	mov.u32 	%r461, _ZZ3GPUPViS0_iiiiiiiiiiiiiiiiiiE5table;
	add.s32 	%r462, %r461, %r460;
	ld.volatile.shared.u32 	%r463, [%r462];
	mul.wide.s32 	%rd65, %r882, 4;
	add.s64 	%rd66, %rd1, %rd65;
	st.volatile.global.u32 	[%rd66], %r463;
	add.s32 	%r881, %r459, %r2;
	shl.b32 	%r464, %r2, 2;
	add.s32 	%r465, %r462, %r464;
	ld.volatile.shared.u32 	%r466, [%r465];
	mul.wide.s32 	%rd67, %r204, 4;
	add.s64 	%rd68, %rd66, %rd67;
	st.volatile.global.u32 	[%rd68], %r466;
	shl.b32 	%r467, %r204, 1;
	add.s32 	%r882, %r882, %r467;
$L__BB0_51:
	ld.param.u32 	%r851, [_Z3GPUPViS0_iiiiiiiiiiiiiiiiii_param_7];
	and.b32  	%r468, %r851, 1;
	setp.eq.b32 	%p42, %r468, 1;
	not.pred 	%p43, %p42;
	@%p43 bra 	$L__BB0_53;
	add.s32 	%r469, %r881, %r2;
	shl.b32 	%r470, %r469, 2;
	mov.u32 	%r471, _ZZ3GPUPViS0_iiiiiiiiiiiiiiiiiiE5table;
	add.s32 	%r472, %r471, %r470;
	ld.volatile.shared.u32 	%r473, [%r472];
	mul.wide.s32 	%rd69, %r882, 4;
	add.s64 	%rd70, %rd1, %rd69;
	st.volatile.global.u32 	[%rd70], %r473;
$L__BB0_53:
	add.s32 	%r887, %r887, %r199;
	sub.s32 	%r865, %r865, %r199;
	add.s32 	%r864, %r864, 1;
	setp.ne.s32 	%p44, %r864, %r5;
	@%p44 bra 	$L__BB0_5;
$L__BB0_54:
	setp.ne.s32 	%p45, %r1, 0;
	@%p45 bra 	$L__BB0_56;
	ld.volatile.global.u32 	%r474, [%rd2+4];
	add.s32 	%r475, %r474, 1;
	st.volatile.global.u32 	[%rd2+4], %r475;
$L__BB0_56:
	bar.sync 	0;
	mad.lo.s32 	%r67, %r203, %r2, %r201;
	setp.lt.s32 	%p46, %r205, 3;
	@%p46 bra 	$L__BB0_98;
	shr.s32 	%r477, %r1, 31;
	shr.u32 	%r478, %r477, 27;
	add.s32 	%r479, %r1, %r478;
	and.b32  	%r480, %r479, -32;
	sub.s32 	%r68, %r1, %r480;
	shr.s32 	%r69, %r479, 5;
	add.s32 	%r481, %r204, -1;
	mul.lo.s32 	%r70, %r481, %r69;
	mul.lo.s32 	%r71, %r2, %r69;
	mul.lo.s32 	%r72, %r207, %r2;
	mul.lo.s32 	%r73, %r207, %r481;
	mul.lo.s32 	%r74, %r2, %r1;
	add.s32 	%r75, %r481, %r201;
	add.s32 	%r482, %r2, %r201;
	add.s32 	%r76, %r482, %r71;
	add.s32 	%r77, %r199, -1;
	and.b32  	%r78, %r199, 3;
	and.b32  	%r79, %r199, 2147483644;
	add.s32 	%r889, %r887, 1;
	mov.b32 	%r888, 2;
$L__BB0_58:
	setp.ne.s32 	%p47, %r1, 0;
	@%p47 bra 	$L__BB0_61;
	add.s32 	%r483, %r888, %r206;
	min.s32 	%r83, %r483, %r205;
$L__BB0_60:
	ld.volatile.global.u32 	%r484, [%rd2];
	setp.lt.s32 	%p48, %r484, %r83;
	@%p48 bra 	$L__BB0_60;
$L__BB0_61:
	setp.ge.s32 	%p49, %r69, %r3;
	bar.sync 	0;
	add.s32 	%r891, %r889, %r70;
	@%p49 bra 	$L__BB0_67;
	mov.u32 	%r890, %r71;
	mov.u32 	%r892, %r69;
$L__BB0_63:
	setp.ge.s32 	%p50, %r68, %r2;
	@%p50 bra 	$L__BB0_66;
	mov.u32 	%r893, %r68;
$L__BB0_65:
	add.s32 	%r485, %r893, %r891;
	mul.wide.s32 	%rd71, %r485, 4;
	add.s64 	%rd72, %rd1, %rd71;
	ld.volatile.global.u32 	%r486, [%rd72];
	add.s32 	%r487, %r893, %r890;
	shl.b32 	%r488, %r487, 2;
	mov.u32 	%r489, _ZZ3GPUPViS0_iiiiiiiiiiiiiiiiiiE5table;
	add.s32 	%r490, %r489, %r488;
	st.volatile.shared.u32 	[%r490], %r486;
	add.s32 	%r893, %r893, 32;
	setp.lt.s32 	%p51, %r893, %r2;
	@%p51 bra 	$L__BB0_65;
$L__BB0_66:
	add.s32 	%r890, %r890, %r72;
	add.s32 	%r891, %r891, %r73;
	add.s32 	%r892, %r892, %r207;
	setp.lt.s32 	%p52, %r892, %r3;
	@%p52 bra 	$L__BB0_63;
$L__BB0_67:
	setp.lt.s32 	%p53, %r199, 1;
	bar.sync 	0;
	@%p53 bra 	$L__BB0_89;
	setp.lt.u32 	%p54, %r77, 3;
	mov.u32 	%r896, %r67;
	@%p54 bra 	$L__BB0_79;
	mov.b32 	%r895, 0;
	mov.u32 	%r896, %r67;
$L__BB0_70:
	ld.param.u32 	%r852, [_Z3GPUPViS0_iiiiiiiiiiiiiiiiii_param_7];
	setp.ge.s32 	%p55, %r1, %r852;
	@%p55 bra 	$L__BB0_72;
	add.s32 	%r492, %r896, %r74;
	shl.b32 	%r493, %r492, 2;
	mov.u32 	%r494, _ZZ3GPUPViS0_iiiiiiiiiiiiiiiiiiE5table;
	add.s32 	%r495, %r494, %r493;
	ld.volatile.shared.u32 	%r496, [%r495+-4];
	sub.s32 	%r497, %r492, %r2;
	shl.b32 	%r498, %r497, 2;
	add.s32 	%r499, %r494, %r498;
	ld.volatile.shared.u32 	%r500, [%r499];
	add.s32 	%r501, %r500, %r496;
	ld.volatile.shared.u32 	%r502, [%r495];
	add.s32 	%r503, %r501, %r502;
	ld.volatile.shared.u32 	%r504, [%r499+-4];
	sub.s32 	%r505, %r503, %r504;
	st.volatile.shared.u32 	[%r495], %r505;
	add.s32 	%r896, %r896, 1;
$L__BB0_72:
	ld.param.u32 	%r853, [_Z3GPUPViS0_iiiiiiiiiiiiiiiiii_param_7];
	setp.ge.s32 	%p56, %r1, %r853;
	bar.sync 	0;
	@%p56 bra 	$L__BB0_74;
	add.s32 	%r506, %r896, %r74;
	shl.b32 	%r507, %r506, 2;
	mov.u32 	%r508, _ZZ3GPUPViS0_iiiiiiiiiiiiiiiiiiE5table;
	add.s32 	%r509, %r508, %r507;
	ld.volatile.shared.u32 	%r510, [%r509+-4];
	sub.s32 	%r511, %r506, %r2;
	shl.b32 	%r512, %r511, 2;
	add.s32 	%r513, %r508, %r512;
	ld.volatile.shared.u32 	%r514, [%r513];
	add.s32 	%r515, %r514, %r510;
	ld.volatile.shared.u32 	%r516, [%r509];
	add.s32 	%r517, %r515, %r516;
	ld.volatile.shared.u32 	%r518, [%r513+-4];
	sub.s32 	%r519, %r517, %r518;
	st.volatile.shared.u32 	[%r509], %r519;
	add.s32 	%r896, %r896, 1;
$L__BB0_74:
	ld.param.u32 	%r854, [_Z3GPUPViS0_iiiiiiiiiiiiiiiiii_param_7];
	setp.ge.s32 	%p57, %r1, %r854;
	bar.sync 	0;
	@%p57 bra 	$L__BB0_76;
	add.s32 	%r520, %r896, %r74;
	shl.b32 	%r521, %r520, 2;
	mov.u32 	%r522, _ZZ3GPUPViS0_iiiiiiiiiiiiiiiiiiE5table;
	add.s32 	%r523, %r522, %r521;
	ld.volatile.shared.u32 	%r524, [%r523+-4];
	sub.s32 	%r525, %r520, %r2;
	shl.b32 	%r526, %r525, 2;
	add.s32 	%r527, %r522, %r526;
	ld.volatile.shared.u32 	%r528, [%r527];
	add.s32 	%r529, %r528, %r524;
	ld.volatile.shared.u32 	%r530, [%r523];
	add.s32 	%r531, %r529, %r530;
	ld.volatile.shared.u32 	%r532, [%r527+-4];
	sub.s32 	%r533, %r531, %r532;
	st.volatile.shared.u32 	[%r523], %r533;
	add.s32 	%r896, %r896, 1;
$L__BB0_76:
	ld.param.u32 	%r855, [_Z3GPUPViS0_iiiiiiiiiiiiiiiiii_param_7];
	setp.ge.s32 	%p58, %r1, %r855;
	bar.sync 	0;
	@%p58 bra 	$L__BB0_78;
	add.s32 	%r534, %r896, %r74;
	shl.b32 	%r535, %r534, 2;
	mov.u32 	%r536, _ZZ3GPUPViS0_iiiiiiiiiiiiiiiiiiE5table;
	add.s32 	%r537, %r536, %r535;
	ld.volatile.shared.u32 	%r538, [%r537+-4];
	sub.s32 	%r539, %r534, %r2;
	shl.b32 	%r540, %r539, 2;
	add.s32 	%r541, %r536, %r540;
	ld.volatile.shared.u32 	%r542, [%r541];
	add.s32 	%r543, %r542, %r538;
	ld.volatile.shared.u32 	%r544, [%r537];
	add.s32 	%r545, %r543, %r544;
	ld.volatile.shared.u32 	%r546, [%r541+-4];
	sub.s32 	%r547, %r545, %r546;
	st.volatile.shared.u32 	[%r537], %r547;
	add.s32 	%r896, %r896, 1;
$L__BB0_78:
	bar.sync 	0;
	add.s32 	%r895, %r895, 4;
	setp.ne.s32 	%p59, %r895, %r79;
	@%p59 bra 	$L__BB0_70;
$L__BB0_79:
	setp.eq.s32 	%p60, %r78, 0;
	@%p60 bra 	$L__BB0_89;
	ld.param.u32 	%r856, [_Z3GPUPViS0_iiiiiiiiiiiiiiiiii_param_7];
	setp.ge.s32 	%p61, %r1, %r856;
	@%p61 bra 	$L__BB0_82;
	add.s32 	%r548, %r896, %r74;
	shl.b32 	%r549, %r548, 2;
	mov.u32 	%r550, _ZZ3GPUPViS0_iiiiiiiiiiiiiiiiiiE5table;
	add.s32 	%r551, %r550, %r549;
	ld.volatile.shared.u32 	%r552, [%r551+-4];
	sub.s32 	%r553, %r548, %r2;
	shl.b32 	%r554, %r553, 2;
	add.s32 	%r555, %r550, %r554;
	ld.volatile.shared.u32 	%r556, [%r555];
	add.s32 	%r557, %r556, %r552;
	ld.volatile.shared.u32 	%r558, [%r551];
	add.s32 	%r559, %r557, %r558;
	ld.volatile.shared.u32 	%r560, [%r555+-4];
	sub.s32 	%r561, %r559, %r560;
	st.volatile.shared.u32 	[%r551], %r561;
	add.s32 	%r896, %r896, 1;
$L__BB0_82:
	setp.eq.s32 	%p62, %r78, 1;
	bar.sync 	0;
	@%p62 bra 	$L__BB0_89;
	ld.param.u32 	%r857, [_Z3GPUPViS0_iiiiiiiiiiiiiiiiii_param_7];
	setp.ge.s32 	%p63, %r1, %r857;
	@%p63 bra 	$L__BB0_85;
	add.s32 	%r562, %r896, %r74;
	shl.b32 	%r563, %r562, 2;
	mov.u32 	%r564, _ZZ3GPUPViS0_iiiiiiiiiiiiiiiiiiE5table;
	add.s32 	%r565, %r564, %r563;
	ld.volatile.shared.u32 	%r566, [%r565+-4];
	sub.s32 	%r567, %r562, %r2;
	shl.b32 	%r568, %r567, 2;
	add.s32 	%r569, %r564, %r568;
	ld.volatile.shared.u32 	%r570, [%r569];
	add.s32 	%r571, %r570, %r566;
	ld.volatile.shared.u32 	%r572, [%r565];
	add.s32 	%r573, %r571, %r572;
	ld.volatile.shared.u32 	%r574, [%r569+-4];
	sub.s32 	%r575, %r573, %r574;
	st.volatile.shared.u32 	[%r565], %r575;
	add.s32 	%r896, %r896, 1;
$L__BB0_85:
	setp.eq.s32 	%p64, %r78, 2;
	bar.sync 	0;
	@%p64 bra 	$L__BB0_89;
	ld.param.u32 	%r858, [_Z3GPUPViS0_iiiiiiiiiiiiiiiiii_param_7];
	setp.ge.s32 	%p65, %r1, %r858;
	@%p65 bra 	$L__BB0_88;
	add.s32 	%r576, %r896, %r74;
	shl.b32 	%r577, %r576, 2;
	mov.u32 	%r578, _ZZ3GPUPViS0_iiiiiiiiiiiiiiiiiiE5table;
	add.s32 	%r579, %r578, %r577;
	ld.volatile.shared.u32 	%r580, [%r579+-4];
	sub.s32 	%r581, %r576, %r2;
	shl.b32 	%r582, %r581, 2;
	add.s32 	%r583, %r578, %r582;
	ld.volatile.shared.u32 	%r584, [%r583];
	add.s32 	%r585, %r584, %r580;
	ld.volatile.shared.u32 	%r586, [%r579];
	add.s32 	%r587, %r585, %r586;
	ld.volatile.shared.u32 	%r588, [%r583+-4];
	sub.s32 	%r589, %r587, %r588;
	st.volatile.shared.u32 	[%r579], %r589;
$L__BB0_88:
	bar.sync 	0;
$L__BB0_89:
	ld.param.u32 	%r859, [_Z3GPUPViS0_iiiiiiiiiiiiiiiiii_param_7];
	setp.ge.s32 	%p66, %r69, %r859;
	@%p66 bra 	$L__BB0_95;
	add.s32 	%r590, %r889, %r70;
	add.s32 	%r904, %r590, %r75;
	mov.u32 	%r903, %r76;
	mov.u32 	%r905, %r69;
$L__BB0_91:
	setp.ge.s32 	%p67, %r68, %r199;
	@%p67 bra 	$L__BB0_94;
	mov.u32 	%r906, %r68;
$L__BB0_93:
	add.s32 	%r591, %r906, %r903;
	shl.b32 	%r592, %r591, 2;
	mov.u32 	%r593, _ZZ3GPUPViS0_iiiiiiiiiiiiiiiiiiE5table;
	add.s32 	%r594, %r593, %r592;
	ld.volatile.shared.u32 	%r595, [%r594];
	add.s32 	%r596, %r906, %r904;
	mul.wide.s32 	%rd73, %r596, 4;
	add.s64 	%rd74, %rd1, %rd73;
	st.volatile.global.u32 	[%rd74], %r595;
	add.s32 	%r906, %r906, 32;
	setp.lt.s32 	%p68, %r906, %r199;
	@%p68 bra 	$L__BB0_93;
$L__BB0_94:
	ld.param.u32 	%r860, [_Z3GPUPViS0_iiiiiiiiiiiiiiiiii_param_7];
	add.s32 	%r903, %r903, %r72;
	add.s32 	%r904, %r904, %r73;
	add.s32 	%r905, %r905, %r207;
	setp.lt.s32 	%p69, %r905, %r860;
	@%p69 bra 	$L__BB0_91;
$L__BB0_95:
	@%p47 bra 	$L__BB0_97;
	ld.volatile.global.u32 	%r597, [%rd2+4];
	add.s32 	%r598, %r597, 1;
	st.volatile.global.u32 	[%rd2+4], %r598;
$L__BB0_97:
	bar.sync 	0;
	add.s32 	%r888, %r888, 1;
	setp.ne.s32 	%p71, %r888, %r205;
	add.s32 	%r889, %r889, %r199;
	@%p71 bra 	$L__BB0_58;
$L__BB0_98:
	setp.ne.s32 	%p72, %r1, 0;
	@%p72 bra 	$L__BB0_101;
	add.s32 	%r599, %r206, %r205;
	min.s32 	%r120, %r599, %r205;
$L__BB0_100:
	ld.volatile.global.u32 	%r600, [%rd2];
	setp.lt.s32 	%p73, %r600, %r120;
	@%p73 bra 	$L__BB0_100;
$L__BB0_101:
	ld.param.u32 	%r861, [_Z3GPUPViS0_iiiiiiiiiiiiiiiiii_param_7];
	setp.lt.s32 	%p74, %r5, 1;
	bar.sync 	0;
	add.s32 	%r601, %r861, %r201;
	add.s32 	%r602, %r601, %r202;
	sub.s32 	%r121, %r198, %r602;
	@%p74 bra 	$L__BB0_151;
	ld.param.u32 	%r862, [_Z3GPUPViS0_iiiiiiiiiiiiiiiiii_param_7];
	setp.lt.s32 	%p75, %r1, %r2;
	setp.gt.s32 	%p76, %r3, 0;
	and.pred  	%p3, %p75, %p76;
	not.b32 	%r604, %r1;
	mad.lo.s32 	%r122, %r2, %r1, %r604;
	add.s32 	%r123, %r201, %r1;
	add.s32 	%r124, %r123, %r204;
	setp.lt.s32 	%p77, %r1, %r199;
	setp.gt.s32 	%p78, %r862, 0;
	and.pred  	%p4, %p77, %p78;
	and.b32  	%r125, %r3, 15;
	and.b32  	%r126, %r3, 7;
	add.s32 	%r127, %r862, -1;
	and.b32  	%r128, %r862, 7;
	and.b32  	%r129, %r862, 3;
	and.b32  	%r130, %r3, 3;
	and.b32  	%r131, %r862, 2147483640;
	shl.b32 	%r132, %r204, 4;
	shl.b32 	%r133, %r2, 2;
	add.s32 	%r909, %r121, %r204;
	mov.b32 	%r907, 0;
	not.pred 	%p79, %p3;
	mul.wide.s32 	%rd7, %r204, 4;
	not.pred 	%p102, %p4;
	mov.u32 	%r908, %r199;
$L__BB0_103:
	mad.lo.s32 	%r605, %r199, %r907, %r199;
	add.s32 	%r138, %r605, -1;
	add.s32 	%r915, %r909, %r1;
	@%p79 bra 	$L__BB0_117;
	add.s32 	%r606, %r3, -1;
	setp.lt.u32 	%p80, %r606, 15;
	mov.u32 	%r914, %r1;
	@%p80 bra 	$L__BB0_107;
	and.b32  	%r607, %r3, 2147483632;
	neg.s32 	%r910, %r607;
	shl.b32 	%r608, %r1, 2;
	mov.u32 	%r609, _ZZ3GPUPViS0_iiiiiiiiiiiiiiiiiiE5table;
	add.s32 	%r912, %r609, %r608;
	mov.u32 	%r914, %r1;
$L__BB0_106:
	.pragma "nounroll";
	mul.wide.s32 	%rd75, %r915, 4;
	add.s64 	%rd76, %rd1, %rd75;
	ld.volatile.global.u32 	%r610, [%rd76];
	st.volatile.shared.u32 	[%r912], %r610;
	mul.wide.s32 	%rd77, %r204, 4;
	add.s64 	%rd78, %rd76, %rd77;
	ld.volatile.global.u32 	%r611, [%rd78];
	add.s32 	%r612, %r912, %r133;
	st.volatile.shared.u32 	[%r612], %r611;
	add.s64 	%rd79, %rd78, %rd77;
	ld.volatile.global.u32 	%r613, [%rd79];
	add.s32 	%r614, %r612, %r133;
	st.volatile.shared.u32 	[%r614], %r613;
	add.s64 	%rd80, %rd79, %rd77;
	ld.volatile.global.u32 	%r615, [%rd80];
	add.s32 	%r616, %r614, %r133;
	st.volatile.shared.u32 	[%r616], %r615;
	add.s64 	%rd81, %rd80, %rd77;
	ld.volatile.global.u32 	%r617, [%rd81];
	add.s32 	%r618, %r616, %r133;
	st.volatile.shared.u32 	[%r618], %r617;
	add.s64 	%rd82, %rd81, %rd77;
	ld.volatile.global.u32 	%r619, [%rd82];
	add.s32 	%r620, %r618, %r133;
	st.volatile.shared.u32 	[%r620], %r619;
	add.s64 	%rd83, %rd82, %rd77;
	ld.volatile.global.u32 	%r621, [%rd83];
	add.s32 	%r622, %r620, %r133;
	st.volatile.shared.u32 	[%r622], %r621;
	add.s64 	%rd84, %rd83, %rd77;
	ld.volatile.global.u32 	%r623, [%rd84];
	add.s32 	%r624, %r622, %r133;
	st.volatile.shared.u32 	[%r624], %r623;
	add.s64 	%rd85, %rd84, %rd77;
	ld.volatile.global.u32 	%r625, [%rd85];
	add.s32 	%r626, %r624, %r133;
	st.volatile.shared.u32 	[%r626], %r625;
	add.s64 	%rd86, %rd85, %rd77;
	ld.volatile.global.u32 	%r627, [%rd86];
	add.s32 	%r628, %r626, %r133;
	st.volatile.shared.u32 	[%r628], %r627;
	add.s64 	%rd87, %rd86, %rd77;
	ld.volatile.global.u32 	%r629, [%rd87];
	add.s32 	%r630, %r628, %r133;
	st.volatile.shared.u32 	[%r630], %r629;
	add.s64 	%rd88, %rd87, %rd77;
	ld.volatile.global.u32 	%r631, [%rd88];
	add.s32 	%r632, %r630, %r133;
	st.volatile.shared.u32 	[%r632], %r631;
	add.s64 	%rd89, %rd88, %rd77;
	ld.volatile.global.u32 	%r633, [%rd89];
	add.s32 	%r634, %r632, %r133;
	st.volatile.shared.u32 	[%r634], %r633;
	add.s64 	%rd90, %rd89, %rd77;
	ld.volatile.global.u32 	%r635, [%rd90];
	add.s32 	%r636, %r634, %r133;
	st.volatile.shared.u32 	[%r636], %r635;
	add.s64 	%rd91, %rd90, %rd77;
	ld.volatile.global.u32 	%r637, [%rd91];
	add.s32 	%r638, %r636, %r133;
	st.volatile.shared.u32 	[%r638], %r637;
	add.s64 	%rd92, %rd91, %rd77;
	ld.volatile.global.u32 	%r639, [%rd92];
	add.s32 	%r640, %r638, %r133;
	st.volatile.shared.u32 	[%r640], %r639;
	shl.b32 	%r641, %r2, 4;
	add.s32 	%r914, %r914, %r641;
	shl.b32 	%r642, %r2, 6;
	add.s32 	%r912, %r912, %r642;
	add.s32 	%r915, %r915, %r132;
	add.s32 	%r910, %r910, 16;
	setp.ne.s32 	%p81, %r910, 0;
	@%p81 bra 	$L__BB0_106;
$L__BB0_107:
	setp.eq.s32 	%p82, %r125, 0;
	@%p82 bra 	$L__BB0_117;
	add.s32 	%r643, %r125, -1;
	setp.lt.u32 	%p83, %r643, 7;
	@%p83 bra 	$L__BB0_110;
	mul.wide.s32 	%rd93, %r915, 4;
	add.s64 	%rd94, %rd1, %rd93;
	ld.volatile.global.u32 	%r644, [%rd94];
	shl.b32 	%r645, %r914, 2;
	mov.u32 	%r646, _ZZ3GPUPViS0_iiiiiiiiiiiiiiiiiiE5table;
	add.s32 	%r647, %r646, %r645;
	st.volatile.shared.u32 	[%r647], %r644;
	mul.wide.s32 	%rd95, %r204, 4;
	add.s64 	%rd96, %rd94, %rd95;
	ld.volatile.global.u32 	%r648, [%rd96];
	add.s32 	%r649, %r647, %r133;
	st.volatile.shared.u32 	[%r649], %r648;
	add.s64 	%rd97, %rd96, %rd95;
	ld.volatile.global.u32 	%r650, [%rd97];
	add.s32 	%r651, %r649, %r133;
	st.volatile.shared.u32 	[%r651], %r650;
	add.s64 	%rd98, %rd97, %rd95;
	ld.volatile.global.u32 	%r652, [%rd98];
	add.s32 	%r653, %r651, %r133;
	st.volatile.shared.u32 	[%r653], %r652;
	add.s64 	%rd99, %rd98, %rd95;
	ld.volatile.global.u32 	%r654, [%rd99];
	add.s32 	%r655, %r653, %r133;
	st.volatile.shared.u32 	[%r655], %r654;
	add.s64 	%rd100, %rd99, %rd95;
	ld.volatile.global.u32 	%r656, [%rd100];
	add.s32 	%r657, %r655, %r133;
	st.volatile.shared.u32 	[%r657], %r656;
	add.s64 	%rd101, %rd100, %rd95;
	ld.volatile.global.u32 	%r658, [%rd101];
	add.s32 	%r659, %r657, %r133;
	st.volatile.shared.u32 	[%r659], %r658;
	add.s64 	%rd102, %rd101, %rd95;
	ld.volatile.global.u32 	%r660, [%rd102];
	add.s32 	%r661, %r659, %r133;
	st.volatile.shared.u32 	[%r661], %r660;
	shl.b32 	%r662, %r204, 3;
	add.s32 	%r915, %r662, %r915;
	shl.b32 	%r663, %r2, 3;
	add.s32 	%r914, %r663, %r914;
$L__BB0_110:
	setp.eq.s32 	%p84, %r126, 0;
	@%p84 bra 	$L__BB0_117;
	add.s32 	%r664, %r126, -1;
	setp.lt.u32 	%p85, %r664, 3;
	@%p85 bra 	$L__BB0_113;
	mul.wide.s32 	%rd103, %r915, 4;
	add.s64 	%rd104, %rd1, %rd103;
	ld.volatile.global.u32 	%r665, [%rd104];
	shl.b32 	%r666, %r914, 2;
	mov.u32 	%r667, _ZZ3GPUPViS0_iiiiiiiiiiiiiiiiiiE5table;
	add.s32 	%r668, %r667, %r666;
	st.volatile.shared.u32 	[%r668], %r665;
	add.s64 	%rd106, %rd104, %rd7;
	ld.volatile.global.u32 	%r669, [%rd106];
	add.s32 	%r670, %r668, %r133;
	st.volatile.shared.u32 	[%r670], %r669;
	add.s64 	%rd107, %rd106, %rd7;
	ld.volatile.global.u32 	%r671, [%rd107];
	add.s32 	%r672, %r670, %r133;
	st.volatile.shared.u32 	[%r672], %r671;
	add.s64 	%rd108, %rd107, %rd7;
	ld.volatile.global.u32 	%r673, [%rd108];
	add.s32 	%r674, %r672, %r133;
	st.volatile.shared.u32 	[%r674], %r673;
	shl.b32 	%r675, %r204, 2;
	add.s32 	%r915, %r675, %r915;
	add.s32 	%r914, %r133, %r914;
$L__BB0_113:
	setp.eq.s32 	%p86, %r130, 0;
	@%p86 bra 	$L__BB0_117;
	setp.eq.s32 	%p87, %r130, 1;
	mul.wide.s32 	%rd109, %r915, 4;
	add.s64 	%rd6, %rd1, %rd109;
	ld.volatile.global.u32 	%r676, [%rd6];
	shl.b32 	%r677, %r914, 2;
	mov.u32 	%r678, _ZZ3GPUPViS0_iiiiiiiiiiiiiiiiiiE5table;
	add.s32 	%r160, %r678, %r677;
	st.volatile.shared.u32 	[%r160], %r676;
	@%p87 bra 	$L__BB0_117;
	setp.eq.s32 	%p88, %r130, 2;
	add.s64 	%rd8, %rd6, %rd7;
	ld.volatile.global.u32 	%r679, [%rd8];
	add.s32 	%r161, %r160, %r133;
	st.volatile.shared.u32 	[%r161], %r679;
	@%p88 bra 	$L__BB0_117;
	add.s64 	%rd110, %rd8, %rd7;
	ld.volatile.global.u32 	%r680, [%rd110];
	add.s32 	%r681, %r161, %r133;
	st.volatile.shared.u32 	[%r681], %r680;
$L__BB0_117:
	bar.sync 	0;
	sub.s32 	%r682, %r3, %r908;
	mul.lo.s32 	%r921, %r682, %r2;
	setp.lt.s32 	%p89, %r908, 1;
	@%p89 bra 	$L__BB0_138;
	and.b32  	%r163, %r908, 3;
	setp.eq.s32 	%p90, %r163, 0;
	mov.u32 	%r920, %r908;
	@%p90 bra 	$L__BB0_128;
	add.s32 	%r921, %r921, %r2;
	min.s32 	%r683, %r199, %r908;
	setp.ge.s32 	%p91, %r1, %r683;
	@%p91 bra 	$L__BB0_121;
	add.s32 	%r684, %r122, %r921;
	shl.b32 	%r685, %r684, 2;
	mov.u32 	%r686, _ZZ3GPUPViS0_iiiiiiiiiiiiiiiiiiE5table;
	add.s32 	%r687, %r686, %r685;
	ld.volatile.shared.u32 	%r688, [%r687+-4];
	sub.s32 	%r689, %r684, %r2;
	shl.b32 	%r690, %r689, 2;
	add.s32 	%r691, %r686, %r690;
	ld.volatile.shared.u32 	%r692, [%r691];
	add.s32 	%r693, %r692, %r688;
	ld.volatile.shared.u32 	%r694, [%r687];
	add.s32 	%r695, %r693, %r694;
	ld.volatile.shared.u32 	%r696, [%r691+-4];
	sub.s32 	%r697, %r695, %r696;
	st.volatile.shared.u32 	[%r687], %r697;
$L__BB0_121:
	bar.sync 	0;
	setp.eq.s32 	%p92, %r163, 1;
	mov.u32 	%r920, %r138;
	@%p92 bra 	$L__BB0_128;
	add.s32 	%r921, %r921, %r2;
	min.s32 	%r698, %r199, %r138;
	setp.ge.s32 	%p93, %r1, %r698;
	@%p93 bra 	$L__BB0_124;
	add.s32 	%r699, %r122, %r921;
	shl.b32 	%r700, %r699, 2;
	mov.u32 	%r701, _ZZ3GPUPViS0_iiiiiiiiiiiiiiiiiiE5table;
	add.s32 	%r702, %r701, %r700;
	ld.volatile.shared.u32 	%r703, [%r702+-4];
	sub.s32 	%r704, %r699, %r2;
	shl.b32 	%r705, %r704, 2;
	add.s32 	%r706, %r701, %r705;
	ld.volatile.shared.u32 	%r707, [%r706];
	add.s32 	%r708, %r707, %r703;
	ld.volatile.shared.u32 	%r709, [%r702];
	add.s32 	%r710, %r708, %r709;
	ld.volatile.shared.u32 	%r711, [%r706+-4];
	sub.s32 	%r712, %r710, %r711;
	st.volatile.shared.u32 	[%r702], %r712;
$L__BB0_124:
	bar.sync 	0;
	add.s32 	%r920, %r138, -1;
	setp.eq.s32 	%p94, %r163, 2;
	@%p94 bra 	$L__BB0_128;
	add.s32 	%r921, %r921, %r2;
	min.s32 	%r713, %r199, %r920;
	setp.ge.s32 	%p95, %r1, %r713;
	@%p95 bra 	$L__BB0_127;
	add.s32 	%r714, %r122, %r921;
	shl.b32 	%r715, %r714, 2;
	mov.u32 	%r716, _ZZ3GPUPViS0_iiiiiiiiiiiiiiiiiiE5table;
	add.s32 	%r717, %r716, %r715;
	ld.volatile.shared.u32 	%r718, [%r717+-4];
	sub.s32 	%r719, %r714, %r2;
	shl.b32 	%r720, %r719, 2;
	add.s32 	%r721, %r716, %r720;
	ld.volatile.shared.u32 	%r722, [%r721];
	add.s32 	%r723, %r722, %r718;
	ld.volatile.shared.u32 	%r724, [%r717];
	add.s32 	%r725, %r723, %r724;
	ld.volatile.shared.u32 	%r726, [%r721+-4];
	sub.s32 	%r727, %r725, %r726;
	st.volatile.shared.u32 	[%r717], %r727;
$L__BB0_127:
	bar.sync 	0;
	add.s32 	%r920, %r138, -2;
$L__BB0_128:
	setp.lt.u32 	%p96, %r138, 3;
	@%p96 bra 	$L__BB0_138;
$L__BB0_129:
	add.s32 	%r173, %r921, %r2;
	min.s32 	%r728, %r199, %r920;
	setp.ge.s32 	%p97, %r1, %r728;
	@%p97 bra 	$L__BB0_131;
	add.s32 	%r729, %r122, %r173;
	shl.b32 	%r730, %r729, 2;
	mov.u32 	%r731, _ZZ3GPUPViS0_iiiiiiiiiiiiiiiiiiE5table;
	add.s32 	%r732, %r731, %r730;
	ld.volatile.shared.u32 	%r733, [%r732+-4];
	sub.s32 	%r734, %r729, %r2;
	shl.b32 	%r735, %r734, 2;
	add.s32 	%r736, %r731, %r735;
	ld.volatile.shared.u32 	%r737, [%r736];
	add.s32 	%r738, %r737, %r733;
	ld.volatile.shared.u32 	%r739, [%r732];
	add.s32 	%r740, %r738, %r739;
	ld.volatile.shared.u32 	%r741, [%r736+-4];
	sub.s32 	%r742, %r740, %r741;
	st.volatile.shared.u32 	[%r732], %r742;
$L__BB0_131:
	bar.sync 	0;
	add.s32 	%r743, %r920, -1;
	add.s32 	%r174, %r173, %r2;
	min.s32 	%r744, %r199, %r743;
	setp.ge.s32 	%p98, %r1, %r744;
	@%p98 bra 	$L__BB0_133;
	add.s32 	%r745, %r122, %r174;
	shl.b32 	%r746, %r745, 2;
	mov.u32 	%r747, _ZZ3GPUPViS0_iiiiiiiiiiiiiiiiiiE5table;
	add.s32 	%r748, %r747, %r746;
	ld.volatile.shared.u32 	%r749, [%r748+-4];
	sub.s32 	%r750, %r745, %r2;
	shl.b32 	%r751, %r750, 2;
	add.s32 	%r752, %r747, %r751;
	ld.volatile.shared.u32 	%r753, [%r752];
	add.s32 	%r754, %r753, %r749;
	ld.volatile.shared.u32 	%r755, [%r748];
	add.s32 	%r756, %r754, %r755;
	ld.volatile.shared.u32 	%r757, [%r752+-4];
	sub.s32 	%r758, %r756, %r757;
	st.volatile.shared.u32 	[%r748], %r758;
$L__BB0_133:
	bar.sync 	0;
	add.s32 	%r759, %r920, -2;
	add.s32 	%r175, %r174, %r2;
	min.s32 	%r760, %r199, %r759;
	setp.ge.s32 	%p99, %r1, %r760;
	@%p99 bra 	$L__BB0_135;
	add.s32 	%r761, %r122, %r175;
	shl.b32 	%r762, %r761, 2;
	mov.u32 	%r763, _ZZ3GPUPViS0_iiiiiiiiiiiiiiiiiiE5table;
	add.s32 	%r764, %r763, %r762;
	ld.volatile.shared.u32 	%r765, [%r764+-4];
	sub.s32 	%r766, %r761, %r2;
	shl.b32 	%r767, %r766, 2;
	add.s32 	%r768, %r763, %r767;
	ld.volatile.shared.u32 	%r769, [%r768];
	add.s32 	%r770, %r769, %r765;
	ld.volatile.shared.u32 	%r771, [%r764];
	add.s32 	%r772, %r770, %r771;
	ld.volatile.shared.u32 	%r773, [%r768+-4];
	sub.s32 	%r774, %r772, %r773;
	st.volatile.shared.u32 	[%r764], %r774;
$L__BB0_135:
	bar.sync 	0;
	add.s32 	%r775, %r920, -3;
	add.s32 	%r921, %r175, %r2;
	min.s32 	%r776, %r199, %r775;
	setp.ge.s32 	%p100, %r1, %r776;
	@%p100 bra 	$L__BB0_137;
	add.s32 	%r777, %r122, %r921;
	shl.b32 	%r778, %r777, 2;
	mov.u32 	%r779, _ZZ3GPUPViS0_iiiiiiiiiiiiiiiiiiE5table;
	add.s32 	%r780, %r779, %r778;
	ld.volatile.shared.u32 	%r781, [%r780+-4];
	sub.s32 	%r782, %r777, %r2;
	shl.b32 	%r783, %r782, 2;
	add.s32 	%r784, %r779, %r783;
	ld.volatile.shared.u32 	%r785, [%r784];
	add.s32 	%r786, %r785, %r781;
	ld.volatile.shared.u32 	%r787, [%r780];
	add.s32 	%r788, %r786, %r787;
	ld.volatile.shared.u32 	%r789, [%r784+-4];
	sub.s32 	%r790, %r788, %r789;
	st.volatile.shared.u32 	[%r780], %r790;
$L__BB0_137:
	bar.sync 	0;
	add.s32 	%r177, %r920, -4;
	setp.gt.u32 	%p101, %r920, 4;
	mov.u32 	%r920, %r177;
	@%p101 bra 	$L__BB0_129;
$L__BB0_138:
	add.s32 	%r928, %r124, %r909;
	@%p102 bra 	$L__BB0_150;
	setp.lt.u32 	%p103, %r127, 7;
	mov.u32 	%r927, %r123;
	@%p103 bra 	$L__BB0_142;
	mov.b32 	%r926, 0;
	mov.u32 	%r927, %r123;
$L__BB0_141:
	.pragma "nounroll";
	add.s32 	%r792, %r927, %r2;
	shl.b32 	%r793, %r792, 2;
	mov.u32 	%r794, _ZZ3GPUPViS0_iiiiiiiiiiiiiiiiiiE5table;
	add.s32 	%r795, %r794, %r793;
	ld.volatile.shared.u32 	%r796, [%r795];
	mul.wide.s32 	%rd111, %r928, 4;
	add.s64 	%rd112, %rd1, %rd111;
	st.volatile.global.u32 	[%rd112], %r796;
	add.s32 	%r797, %r795, %r133;
	ld.volatile.shared.u32 	%r798, [%r797];
	mul.wide.s32 	%rd113, %r204, 4;
	add.s64 	%rd114, %rd112, %rd113;
	st.volatile.global.u32 	[%rd114], %r798;
	add.s32 	%r799, %r797, %r133;
	ld.volatile.shared.u32 	%r800, [%r799];
	add.s64 	%rd115, %rd114, %rd113;
	st.volatile.global.u32 	[%rd115], %r800;
	add.s32 	%r801, %r799, %r133;
	ld.volatile.shared.u32 	%r802, [%r801];
	add.s64 	%rd116, %rd115, %rd113;
	st.volatile.global.u32 	[%rd116], %r802;
	add.s32 	%r803, %r133, %r792;
	add.s32 	%r804, %r801, %r133;
	ld.volatile.shared.u32 	%r805, [%r804];
	add.s64 	%rd117, %rd116, %rd113;
	st.volatile.global.u32 	[%rd117], %r805;
	add.s32 	%r806, %r804, %r133;
	ld.volatile.shared.u32 	%r807, [%r806];
	add.s64 	%rd118, %rd117, %rd113;
	st.volatile.global.u32 	[%rd118], %r807;
	shl.b32 	%r808, %r2, 1;
	add.s32 	%r809, %r803, %r808;
	add.s32 	%r810, %r806, %r133;
	ld.volatile.shared.u32 	%r811, [%r810];
	add.s64 	%rd119, %rd118, %rd113;
	st.volatile.global.u32 	[%rd119], %r811;
	add.s32 	%r927, %r809, %r2;
	add.s32 	%r812, %r810, %r133;
	ld.volatile.shared.u32 	%r813, [%r812];
	add.s64 	%rd120, %rd119, %rd113;
	st.volatile.global.u32 	[%rd120], %r813;
	shl.b32 	%r814, %r204, 3;
	add.s32 	%r928, %r814, %r928;
	add.s32 	%r926, %r926, 8;
	setp.ne.s32 	%p104, %r926, %r131;
	@%p104 bra 	$L__BB0_141;
$L__BB0_142:
	setp.eq.s32 	%p105, %r128, 0;
	@%p105 bra 	$L__BB0_150;
	add.s32 	%r815, %r128, -1;
	setp.lt.u32 	%p106, %r815, 3;
	@%p106 bra 	$L__BB0_145;
	add.s32 	%r816, %r927, %r2;
	shl.b32 	%r817, %r816, 2;
	mov.u32 	%r818, _ZZ3GPUPViS0_iiiiiiiiiiiiiiiiiiE5table;
	add.s32 	%r819, %r818, %r817;
	ld.volatile.shared.u32 	%r820, [%r819];
	mul.wide.s32 	%rd121, %r928, 4;
	add.s64 	%rd122, %rd1, %rd121;
	st.volatile.global.u32 	[%rd122], %r820;
	add.s32 	%r821, %r819, %r133;
	ld.volatile.shared.u32 	%r822, [%r821];
	mul.wide.s32 	%rd123, %r204, 4;
	add.s64 	%rd124, %rd122, %rd123;
	st.volatile.global.u32 	[%rd124], %r822;
	shl.b32 	%r823, %r2, 1;
	add.s32 	%r824, %r816, %r823;
	add.s32 	%r825, %r821, %r133;
	ld.volatile.shared.u32 	%r826, [%r825];
	add.s64 	%rd125, %rd124, %rd123;
	st.volatile.global.u32 	[%rd125], %r826;
	add.s32 	%r927, %r824, %r2;
	add.s32 	%r827, %r825, %r133;
	ld.volatile.shared.u32 	%r828, [%r827];
	add.s64 	%rd126, %rd125, %rd123;
	st.volatile.global.u32 	[%rd126], %r828;
	shl.b32 	%r829, %r204, 2;
	add.s32 	%r928, %r829, %r928;
$L__BB0_145:
	setp.eq.s32 	%p107, %r129, 0;
	@%p107 bra 	$L__BB0_150;
	setp.eq.s32 	%p108, %r129, 1;
	@%p108 bra 	$L__BB0_148;
	add.s32 	%r830, %r927, %r2;
	shl.b32 	%r831, %r830, 2;
	mov.u32 	%r832, _ZZ3GPUPViS0_iiiiiiiiiiiiiiiiiiE5table;
	add.s32 	%r833, %r832, %r831;
	ld.volatile.shared.u32 	%r834, [%r833];
	mul.wide.s32 	%rd127, %r928, 4;
	add.s64 	%rd128, %rd1, %rd127;
	st.volatile.global.u32 	[%rd128], %r834;
	add.s32 	%r927, %r830, %r2;
	add.s32 	%r835, %r833, %r133;
	ld.volatile.shared.u32 	%r836, [%r835];
	mul.wide.s32 	%rd129, %r204, 4;
	add.s64 	%rd130, %rd128, %rd129;
	st.volatile.global.u32 	[%rd130], %r836;
	shl.b32 	%r837, %r204, 1;
	add.s32 	%r928, %r928, %r837;
$L__BB0_148:
	ld.param.u32 	%r863, [_Z3GPUPViS0_iiiiiiiiiiiiiiiiii_param_7];
	and.b32  	%r838, %r863, 1;
	setp.eq.b32 	%p109, %r838, 1;
	not.pred 	%p110, %p109;
	@%p110 bra 	$L__BB0_150;
	add.s32 	%r839, %r927, %r2;
	shl.b32 	%r840, %r839, 2;
	mov.u32 	%r841, _ZZ3GPUPViS0_iiiiiiiiiiiiiiiiiiE5table;
	add.s32 	%r842, %r841, %r840;
	ld.volatile.shared.u32 	%r843, [%r842];
	mul.wide.s32 	%rd131, %r928, 4;
	add.s64 	%rd132, %rd1, %rd131;
	st.volatile.global.u32 	[%rd132], %r843;
$L__BB0_150:
	add.s32 	%r909, %r909, %r199;
	add.s32 	%r908, %r908, %r199;
	add.s32 	%r907, %r907, 1;
	setp.ne.s32 	%p111, %r907, %r5;
	@%p111 bra 	$L__BB0_103;
$L__BB0_151:
	setp.ne.s32 	%p112, %r1, 0;
	@%p112 bra 	$L__BB0_153;
	ld.volatile.global.u32 	%r844, [%rd2+4];
	add.s32 	%r845, %r844, 1;
	st.volatile.global.u32 	[%rd2+4], %r845;
$L__BB0_153:
	bar.sync 	0;
	ret;

}


// ===== COMPILED SASS (sm_100) =====

	.target	sm_100

	.elftype	@"ET_EXEC"


//--------------------- .note.nv.tkinfo           --------------------------
	.section	.note.nv.tkinfo,"",@"SHT_NOTE"
	.sectionflags	@"SHF_NOTE_NV_TKINFO"
	.tkinfo
        /*0018*/ 	.word	0x00000002
        /*0030*/ 	.string	""
        /*0030*/ 	.string	"ptxas"
        /*0030*/ 	.string	"Cuda compilation tools, release 13.0, V13.0.88"
        /*0030*/ 	.string	"Build cuda_13.0.r13.0/compiler.36424714_0"
        /*0030*/ 	.string	"-arch sm_100 -m 64 "



//--------------------- .note.nv.cuinfo           --------------------------
	.section	.note.nv.cuinfo,"",@"SHT_NOTE"
	.sectionflags	@"SHF_NOTE_NV_CUINFO"
        /*0018*/ 	.short	0x0002
        /*001a*/ 	.short	0x0064
        /*001c*/ 	.short	0x0082
	.zero		2


//--------------------- .nv.info                  --------------------------
	.section	.nv.info,"",@"SHT_CUDA_INFO"
	.align	4


	//----- nvinfo : EIATTR_REGCOUNT
	.align		4
        /*0000*/ 	.byte	0x04, 0x2f
        /*0002*/ 	.short	(.L_2 - .L_1)
	.align		4
.L_1:
        /*0004*/ 	.word	index@(_Z3GPUPViS0_iiiiiiiiiiiiiiiiii)
        /*0008*/ 	.word	0x00000020


	//----- nvinfo : EIATTR_FRAME_SIZE
	.align		4
.L_2:
        /*000c*/ 	.byte	0x04, 0x11
        /*000e*/ 	.short	(.L_4 - .L_3)
	.align		4
.L_3:
        /*0010*/ 	.word	index@(_Z3GPUPViS0_iiiiiiiiiiiiiiiiii)
        /*0014*/ 	.word	0x00000000


	//----- nvinfo : EIATTR_MIN_STACK_SIZE
	.align		4
.L_4:
        /*0018*/ 	.byte	0x04, 0x12
        /*001a*/ 	.short	(.L_6 - .L_5)
	.align		4
.L_5:
        /*001c*/ 	.word	index@(_Z3GPUPViS0_iiiiiiiiiiiiiiiiii)
        /*0020*/ 	.word	0x00000000
.L_6:


//--------------------- .nv.compat                --------------------------
	.section	.nv.compat,"",@"SHT_CUDA_COMPAT_INFO"
	.align	4
        /*0000*/ 	.byte	0x02, 0x09, 0x00, 0x00, 0x02, 0x02, 0x01, 0x00, 0x02, 0x05, 0x05, 0x00, 0x03, 0x07, 0x01, 0x01
        /*0010*/ 	.byte	0x02, 0x03, 0x00, 0x00, 0x02, 0x06, 0x01, 0x00, 0x04, 0x0b, 0x08, 0x00, 0x09, 0x00, 0x00, 0x00
        /*0020*/ 	.byte	0x00, 0x00, 0x00, 0x00


//--------------------- .nv.info._Z3GPUPViS0_iiiiiiiiiiiiiiiiii --------------------------
	.section	.nv.info._Z3GPUPViS0_iiiiiiiiiiiiiiiiii,"",@"SHT_CUDA_INFO"
	.sectionflags	@""
	.align	4


	//----- nvinfo : EIATTR_CUDA_API_VERSION
	.align		4
        /*0000*/ 	.byte	0x04, 0x37
        /*0002*/ 	.short	(.L_8 - .L_7)
.L_7:
        /*0004*/ 	.word	0x00000082


	//----- nvinfo : EIATTR_KPARAM_INFO
	.align		4
.L_8:
        /*0008*/ 	.byte	0x04, 0x17
        /*000a*/ 	.short	(.L_10 - .L_9)
.L_9:
        /*000c*/ 	.word	0x00000000
        /*0010*/ 	.short	0x0013
        /*0012*/ 	.short	0x0054
        /*0014*/ 	.byte	0x00, 0xf0, 0x11, 0x00


	//----- nvinfo : EIATTR_KPARAM_INFO
	.align		4
.L_10:
        /*0018*/ 	.byte	0x04, 0x17
        /*001a*/ 	.short	(.L_12 - .L_11)
.L_11:
        /*001c*/ 	.word	0x00000000
        /*0020*/ 	.short	0x0012
        /*0022*/ 	.short	0x0050
        /*0024*/ 	.byte	0x00, 0xf0, 0x11, 0x00


	//----- nvinfo : EIATTR_KPARAM_INFO
	.align		4
.L_12:
        /*0028*/ 	.byte	0x04, 0x17
        /*002a*/ 	.short	(.L_14 - .L_13)
.L_13:
        /*002c*/ 	.word	0x00000000
        /*0030*/ 	.short	0x0011
        /*0032*/ 	.short	0x004c
        /*0034*/ 	.byte	0x00, 0xf0, 0x11, 0x00


	//----- nvinfo : EIATTR_KPARAM_INFO
	.align		4
.L_14:
        /*0038*/ 	.byte	0x04, 0x17
        /*003a*/ 	.short	(.L_16 - .L_15)
.L_15:
        /*003c*/ 	.word	0x00000000
        /*0040*/ 	.short	0x0010
        /*0042*/ 	.short	0x0048
        /*0044*/ 	.byte	0x00, 0xf0, 0x11, 0x00


	//----- nvinfo : EIATTR_KPARAM_INFO
	.align		4
.L_16:
        /*0048*/ 	.byte	0x04, 0x17
        /*004a*/ 	.short	(.L_18 - .L_17)
.L_17:
        /*004c*/ 	.word	0x00000000
        /*0050*/ 	.short	0x000f
        /*0052*/ 	.short	0x0044
        /*0054*/ 	.byte	0x00, 0xf0, 0x11, 0x00


	//----- nvinfo : EIATTR_KPARAM_INFO
	.align		4
.L_18:
        /*0058*/ 	.byte	0x04, 0x17
        /*005a*/ 	.short	(.L_20 - .L_19)
.L_19:
        /*005c*/ 	.word	0x00000000
        /*0060*/ 	.short	0x000e
        /*0062*/ 	.short	0x0040
        /*0064*/ 	.byte	0x00, 0xf0, 0x11, 0x00


	//----- nvinfo : EIATTR_KPARAM_INFO
	.align		4
.L_20:
        /*0068*/ 	.byte	0x04, 0x17
        /*006a*/ 	.short	(.L_22 - .L_21)
.L_21:
        /*006c*/ 	.word	0x00000000
        /*0070*/ 	.short	0x000d
        /*0072*/ 	.short	0x003c
        /*0074*/ 	.byte	0x00, 0xf0, 0x11, 0x00


	//----- nvinfo : EIATTR_KPARAM_INFO
	.align		4
.L_22:
        /*0078*/ 	.byte	0x04, 0x17
        /*007a*/ 	.short	(.L_24 - .L_23)
.L_23:
        /*007c*/ 	.word	0x00000000
        /*0080*/ 	.short	0x000c
        /*0082*/ 	.short	0x0038
        /*0084*/ 	.byte	0x00, 0xf0, 0x11, 0x00


	//----- nvinfo : EIATTR_KPARAM_INFO
	.align		4
.L_24:
        /*0088*/ 	.byte	0x04, 0x17
        /*008a*/ 	.short	(.L_26 - .L_25)
.L_25:
        /*008c*/ 	.word	0x00000000
        /*0090*/ 	.short	0x000b
        /*0092*/ 	.short	0x0034
        /*0094*/ 	.byte	0x00, 0xf0, 0x11, 0x00


	//----- nvinfo : EIATTR_KPARAM_INFO
	.align		4
.L_26:
        /*0098*/ 	.byte	0x04, 0x17
        /*009a*/ 	.short	(.L_28 - .L_27)
.L_27:
        /*009c*/ 	.word	0x00000000
        /*00a0*/ 	.short	0x000a
        /*00a2*/ 	.short	0x0030
        /*00a4*/ 	.byte	0x00, 0xf0, 0x11, 0x00


	//----- nvinfo : EIATTR_KPARAM_INFO
	.align		4
.L_28:
        /*00a8*/ 	.byte	0x04, 0x17
        /*00aa*/ 	.short	(.L_30 - .L_29)
.L_29:
        /*00ac*/ 	.word	0x00000000
        /*00b0*/ 	.short	0x0009
        /*00b2*/ 	.short	0x002c
        /*00b4*/ 	.byte	0x00, 0xf0, 0x11, 0x00


	//----- nvinfo : EIATTR_KPARAM_INFO
	.align		4
.L_30:
        /*00b8*/ 	.byte	0x04, 0x17
        /*00ba*/ 	.short	(.L_32 - .L_31)
.L_31:
        /*00bc*/ 	.word	0x00000000
        /*00c0*/ 	.short	0x0008
        /*00c2*/ 	.short	0x0028
        /*00c4*/ 	.byte	0x00, 0xf0, 0x11, 0x00


	//----- nvinfo : EIATTR_KPARAM_INFO
	.align		4
.L_32:
        /*00c8*/ 	.byte	0x04, 0x17
        /*00ca*/ 	.short	(.L_34 - .L_33)
.L_33:
        /*00cc*/ 	.word	0x00000000
        /*00d0*/ 	.short	0x0007
        /*00d2*/ 	.short	0x0024
        /*00d4*/ 	.byte	0x00, 0xf0, 0x11, 0x00


	//----- nvinfo : EIATTR_KPARAM_INFO
	.align		4
.L_34:
        /*00d8*/ 	.byte	0x04, 0x17
        /*00da*/ 	.short	(.L_36 - .L_35)
.L_35:
        /*00dc*/ 	.word	0x00000000
        /*00e0*/ 	.short	0x0006
        /*00e2*/ 	.short	0x0020
        /*00e4*/ 	.byte	0x00, 0xf0, 0x11, 0x00


	//----- nvinfo : EIATTR_KPARAM_INFO
	.align		4
.L_36:
        /*00e8*/ 	.byte	0x04, 0x17
        /*00ea*/ 	.short	(.L_38 - .L_37)
.L_37:
        /*00ec*/ 	.word	0x00000000
        /*00f0*/ 	.short	0x0005
        /*00f2*/ 	.short	0x001c
        /*00f4*/ 	.byte	0x00, 0xf0, 0x11, 0x00


	//----- nvinfo : EIATTR_KPARAM_INFO
	.align		4
.L_38:
        /*00f8*/ 	.byte	0x04, 0x17
        /*00fa*/ 	.short	(.L_40 - .L_39)
.L_39:
        /*00fc*/ 	.word	0x00000000
        /*0100*/ 	.short	0x0004
        /*0102*/ 	.short	0x0018
        /*0104*/ 	.byte	0x00, 0xf0, 0x11, 0x00


	//----- nvinfo : EIATTR_KPARAM_INFO
	.align		4
.L_40:
        /*0108*/ 	.byte	0x04, 0x17
        /*010a*/ 	.short	(.L_42 - .L_41)
.L_41:
        /*010c*/ 	.word	0x00000000
        /*0110*/ 	.short	0x0003
        /*0112*/ 	.short	0x0014
        /*0114*/ 	.byte	0x00, 0xf0, 0x11, 0x00


	//----- nvinfo : EIATTR_KPARAM_INFO
	.align		4
.L_42:
        /*0118*/ 	.byte	0x04, 0x17
        /*011a*/ 	.short	(.L_44 - .L_43)
.L_43:
        /*011c*/ 	.word	0x00000000
        /*0120*/ 	.short	0x0002
        /*0122*/ 	.short	0x0010
        /*0124*/ 	.byte	0x00, 0xf0, 0x11, 0x00


	//----- nvinfo : EIATTR_KPARAM_INFO
	.align		4
.L_44:
        /*0128*/ 	.byte	0x04, 0x17
        /*012a*/ 	.short	(.L_46 - .L_45)
.L_45:
        /*012c*/ 	.word	0x00000000
        /*0130*/ 	.short	0x0001
        /*0132*/ 	.short	0x0008
        /*0134*/ 	.byte	0x00, 0xf5, 0x21, 0x00


	//----- nvinfo : EIATTR_KPARAM_INFO
	.align		4
.L_46:
        /*0138*/ 	.byte	0x04, 0x17
        /*013a*/ 	.short	(.L_48 - .L_47)
.L_47:
        /*013c*/ 	.word	0x00000000
        /*0140*/ 	.short	0x0000
        /*0142*/ 	.short	0x0000
        /*0144*/ 	.byte	0x00, 0xf5, 0x21, 0x00


	//----- nvinfo : EIATTR_SPARSE_MMA_MASK
	.align		4
.L_48:
        /*0148*/ 	.byte	0x03, 0x50
        /*014a*/ 	.short	0x0000


	//----- nvinfo : EIATTR_MAXREG_COUNT
	.align		4
        /*014c*/ 	.byte	0x03, 0x1b
        /*014e*/ 	.short	0x00ff


	//----- nvinfo : EIATTR_NUM_BARRIERS
	.align		4
        /*0150*/ 	.byte	0x02, 0x4c
        /*0152*/ 	.byte	0x01
	.zero		1


	//----- nvinfo : EIATTR_MERCURY_ISA_VERSION
	.align		4
        /*0154*/ 	.byte	0x03, 0x5f
        /*0156*/ 	.short	0x0101


	//----- nvinfo : EIATTR_VRC_CTA_INIT_COUNT
	.align		4
        /*0158*/ 	.byte	0x02, 0x4a
	.zero		1
	.zero		1


	//----- nvinfo : EIATTR_EXIT_INSTR_OFFSETS
	.align		4
        /*015c*/ 	.byte	0x04, 0x1c
        /*015e*/ 	.short	(.L_50 - .L_49)


	//   ....[0]....
.L_49:
        /*0160*/ 	.word	0x00005ce0


	//----- nvinfo : EIATTR_CRS_STACK_SIZE
	.align		4
.L_50:
        /*0164*/ 	.byte	0x04, 0x1e
        /*0166*/ 	.short	(.L_52 - .L_51)
.L_51:
        /*0168*/ 	.word	0x00000000


	//----- nvinfo : EIATTR_CBANK_PARAM_SIZE
	.align		4
.L_52:
        /*016c*/ 	.byte	0x03, 0x19
        /*016e*/ 	.short	0x0058


	//----- nvinfo : EIATTR_PARAM_CBANK
	.align		4
        /*0170*/ 	.byte	0x04, 0x0a
        /*0172*/ 	.short	(.L_54 - .L_53)
	.align		4
.L_53:
        /*0174*/ 	.word	index@(.nv.constant0._Z3GPUPViS0_iiiiiiiiiiiiiiiiii)
        /*0178*/ 	.short	0x0380
        /*017a*/ 	.short	0x0058


	//----- nvinfo : EIATTR_SW_WAR
	.align		4
.L_54:
        /*017c*/ 	.byte	0x04, 0x36
        /*017e*/ 	.short	(.L_56 - .L_55)
.L_55:
        /*0180*/ 	.word	0x00000008
.L_56:


//--------------------- .nv.callgraph             --------------------------
	.section	.nv.callgraph,"",@"SHT_CUDA_CALLGRAPH"
	.align	4
	.sectionentsize	8
	.align		4
        /*0000*/ 	.word	0x00000000
	.align		4
        /*0004*/ 	.word	0xffffffff
	.align		4
        /*0008*/ 	.word	0x00000000
	.align		4
        /*000c*/ 	.word	0xfffffffe
	.align		4
        /*0010*/ 	.word	0x00000000
	.align		4
        /*0014*/ 	.word	0xfffffffd
	.align		4
        /*0018*/ 	.word	0x00000000
	.align		4
        /*001c*/ 	.word	0xfffffffc


//--------------------- .nv.constant4             --------------------------
	.section	.nv.constant4,"a",@progbits
	.align	8
	.align		8
.nv.constant4:
        /*0000*/ 	.dword	row


//--------------------- .text._Z3GPUPViS0_iiiiiiiiiiiiiiiiii --------------------------
	.section	.text._Z3GPUPViS0_iiiiiiiiiiiiiiiiii,"ax",@progbits
	.align	128
        .global         _Z3GPUPViS0_iiiiiiiiiiiiiiiiii
        .type           _Z3GPUPViS0_iiiiiiiiiiiiiiiiii,@function
        .size           _Z3GPUPViS0_iiiiiiiiiiiiiiiiii,(.L_x_112 - _Z3GPUPViS0_iiiiiiiiiiiiiiiiii)
        .other          _Z3GPUPViS0_iiiiiiiiiiiiiiiiii,@"STO_CUDA_ENTRY STV_DEFAULT"
_Z3GPUPViS0_iiiiiiiiiiiiiiiiii:
.text._Z3GPUPViS0_iiiiiiiiiiiiiiiiii:
[----:B------:R-:W-:Y:S01]  /*0000*/  LDC R1, c[0x0][0x37c] ;  /* 0x0000df00ff017b82 */ /* 0x000fe20000000800 */
[----:B------:R-:W0:Y:S01]  /*0010*/  S2R R3, SR_CTAID.X ;  /* 0x0000000000037919 */ /* 0x000e220000002500 */
[----:B------:R-:W0:Y:S06]  /*0020*/  LDCU UR4, c[0x0][0x360] ;  /* 0x00006c00ff0477ac */ /* 0x000e2c0008000800 */
[----:B------:R-:W1:Y:S01]  /*0030*/  LDC R5, c[0x0][0x390] ;  /* 0x0000e400ff057b82 */ /* 0x000e620000000800 */
[----:B------:R-:W0:Y:S01]  /*0040*/  S2R R0, SR_TID.X ;  /* 0x0000000000007919 */ /* 0x000e220000002100 */
[----:B------:R-:W2:Y:S06]  /*0050*/  LDCU.64 UR10, c[0x0][0x358] ;  /* 0x00006b00ff0a77ac */ /* 0x000eac0008000a00 */
[----:B------:R-:W1:Y:S02]  /*0060*/  LDC.64 R12, c[0x0][0x388] ;  /* 0x0000e200ff0c7b82 */ /* 0x000e640000000a00 */
[----:B-1----:R-:W-:-:S04]  /*0070*/  IMAD.WIDE R12, R5, 0x4, R12 ;  /* 0x00000004050c7825 */ /* 0x002fc800078e020c */
[----:B0-----:R-:W-:-:S05]  /*0080*/  IMAD R3, R3, UR4, R0 ;  /* 0x0000000403037c24 */ /* 0x001fca000f8e0200 */
[----:B------:R-:W-:-:S13]  /*0090*/  ISETP.NE.AND P0, PT, R3, RZ, PT ;  /* 0x000000ff0300720c */ /* 0x000fda0003f05270 */
[----:B--2---:R-:W-:Y:S05]  /*00a0*/  @P0 BRA `(.L_x_0) ;  /* 0x00000000001c0947 */ /* 0x004fea0003800000 */
[----:B------:R-:W0:Y:S08]  /*00b0*/  LDC R0, c[0x0][0x3c8] ;  /* 0x0000f200ff007b82 */ /* 0x000e300000000800 */
[----:B------:R-:W0:Y:S02]  /*00c0*/  LDC R5, c[0x0][0x3c0] ;  /* 0x0000f000ff057b82 */ /* 0x000e240000000800 */
[----:B0-----:R-:W-:-:S07]  /*00d0*/  VIADDMNMX R0, R0, 0x1, R5, PT ;  /* 0x0000000100007846 */ /* 0x001fce0003800105 */
.L_x_1:
[----:B------:R-:W2:Y:S01]  /*00e0*/  LDG.E.STRONG.SYS R5, desc[UR10][R12.64] ;  /* 0x0000000a0c057981 */ /* 0x000ea2000c1f5900 */
[----:B------:R-:W-:Y:S05]  /*00f0*/  YIELD ;  /* 0x0000000000007946 */ /* 0x000fea0003800000 */
[----:B--2---:R-:W-:-:S13]  /*0100*/  ISETP.GE.AND P0, PT, R5, R0, PT ;  /* 0x000000000500720c */ /* 0x004fda0003f06270 */
[----:B------:R-:W-:Y:S05]  /*0110*/  @!P0 BRA `(.L_x_1) ;  /* 0xfffffffc00f08947 */ /* 0x000fea000383ffff */
.L_x_0:
[----:B------:R-:W-:Y:S05]  /*0120*/  WARPSYNC.ALL ;  /* 0x0000000000007948 */ /* 0x000fea0003800000 */
[----:B------:R-:W0:Y:S01]  /*0130*/  LDC.64 R14, c[0x0][0x3a0] ;  /* 0x0000e800ff0e7b82 */ /* 0x000e220000000a00 */
[----:B------:R-:W1:Y:S07]  /*0140*/  LDCU UR4, c[0x0][0x394] ;  /* 0x00007280ff0477ac */ /* 0x000e6e0008000800 */
[----:B------:R-:W2:Y:S01]  /*0150*/  LDC R8, c[0x0][0x3b0] ;  /* 0x0000ec00ff087b82 */ /* 0x000ea20000000800 */
[----:B-1----:R-:W-:-:S02]  /*0160*/  MOV R11, UR4 ;  /* 0x00000004000b7c02 */ /* 0x002fc40008000f00 */
[----:B0-----:R-:W-:-:S04]  /*0170*/  IABS R7, R14 ;  /* 0x0000000e00077213 */ /* 0x001fc80000000000 */
[----:B------:R-:W0:Y:S01]  /*0180*/  I2F.RP R0, R7 ;  /* 0x0000000700007306 */ /* 0x000e220000209400 */
[----:B--2---:R-:W-:-:S07]  /*0190*/  IMAD R6, R8, 0x2, R15 ;  /* 0x0000000208067824 */ /* 0x004fce00078e020f */
[----:B0-----:R-:W0:Y:S02]  /*01a0*/  MUFU.RCP R0, R0 ;  /* 0x0000000000007308 */ /* 0x001e240000001000 */
[----:B0-----:R-:W-:-:S06]  /*01b0*/  VIADD R4, R0, 0xffffffe ;  /* 0x0ffffffe00047836 */ /* 0x001fcc0000000000 */
[----:B------:R0:W1:Y:S02]  /*01c0*/  F2I.FTZ.U32.TRUNC.NTZ R5, R4 ;  /* 0x0000000400057305 */ /* 0x000064000021f000 */
[----:B0-----:R-:W-:Y:S02]  /*01d0*/  HFMA2 R4, -RZ, RZ, 0, 0 ;  /* 0x00000000ff047431 */ /* 0x001fe400000001ff */
[----:B-1----:R-:W-:-:S04]  /*01e0*/  IMAD.MOV R2, RZ, RZ, -R5 ;  /* 0x000000ffff027224 */ /* 0x002fc800078e0a05 */
[----:B------:R-:W-:Y:S01]  /*01f0*/  IMAD R9, R2, R7, RZ ;  /* 0x0000000702097224 */ /* 0x000fe200078e02ff */
[----:B------:R-:W-:-:S03]  /*0200*/  IABS R2, R15 ;  /* 0x0000000f00027213 */ /* 0x000fc60000000000 */
[----:B------:R-:W-:-:S06]  /*0210*/  IMAD.HI.U32 R5, R5, R9, R4 ;  /* 0x0000000905057227 */ /* 0x000fcc00078e0004 */
[----:B------:R-:W-:-:S04]  /*0220*/  IMAD.HI.U32 R0, R5, R2, RZ ;  /* 0x0000000205007227 */ /* 0x000fc800078e00ff */
[----:B------:R-:W-:-:S04]  /*0230*/  IMAD.MOV R5, RZ, RZ, -R0 ;  /* 0x000000ffff057224 */ /* 0x000fc800078e0a00 */
[C---:B------:R-:W-:Y:S02]  /*0240*/  IMAD R2, R7.reuse, R5, R2 ;  /* 0x0000000507027224 */ /* 0x040fe400078e0202 */
[----:B------:R-:W0:Y:S08]  /*0250*/  LDC.64 R4, c[0x0][0x3a8] ;  /* 0x0000ea00ff047b82 */ /* 0x000e300000000a00 */
[----:B------:R-:W-:Y:S01]  /*0260*/  BAR.SYNC.DEFER_BLOCKING 0x0 ;  /* 0x0000000000007b1d */ /* 0x000fe20000010000 */
[----:B------:R-:W-:-:S13]  /*0270*/  ISETP.GT.U32.AND P1, PT, R7, R2, PT ;  /* 0x000000020700720c */ /* 0x000fda0003f24070 */
[----:B------:R-:W-:Y:S01]  /*0280*/  @!P1 IMAD.IADD R2, R2, 0x1, -R7 ;  /* 0x0000000102029824 */ /* 0x000fe200078e0a07 */
[----:B------:R-:W-:Y:S02]  /*0290*/  @!P1 IADD3 R0, PT, PT, R0, 0x1, RZ ;  /* 0x0000000100009810 */ /* 0x000fe40007ffe0ff */
[----:B------:R-:W-:Y:S02]  /*02a0*/  ISETP.NE.AND P1, PT, R14, RZ, PT ;  /* 0x000000ff0e00720c */ /* 0x000fe40003f25270 */
[----:B------:R-:W-:Y:S02]  /*02b0*/  ISETP.GE.U32.AND P0, PT, R2, R7, PT ;  /* 0x000000070200720c */ /* 0x000fe40003f06070 */
[----:B------:R-:W-:-:S04]  /*02c0*/  LOP3.LUT R2, R15, R14, RZ, 0x3c, !PT ;  /* 0x0000000e0f027212 */ /* 0x000fc800078e3cff */
[----:B------:R-:W-:Y:S02]  /*02d0*/  ISETP.GE.AND P2, PT, R2, RZ, PT ;  /* 0x000000ff0200720c */ /* 0x000fe40003f46270 */
[----:B0-----:R-:W-:-:S05]  /*02e0*/  IADD3 R2, PT, PT, R5, R14, R4 ;  /* 0x0000000e05027210 */ /* 0x001fca0007ffe004 */
[----:B------:R-:W-:-:S06]  /*02f0*/  @P0 VIADD R0, R0, 0x1 ;  /* 0x0000000100000836 */ /* 0x000fcc0000000000 */
[----:B------:R-:W-:Y:S01]  /*0300*/  @!P2 IMAD.MOV R0, RZ, RZ, -R0 ;  /* 0x000000ffff00a224 */ /* 0x000fe200078e0a00 */
[----:B------:R-:W-:-:S04]  /*0310*/  @!P1 LOP3.LUT R0, RZ, R14, RZ, 0x33, !PT ;  /* 0x0000000eff009212 */ /* 0x000fc800078e33ff */
[----:B------:R-:W-:-:S13]  /*0320*/  ISETP.GE.AND P0, PT, R0, 0x1, PT ;  /* 0x000000010000780c */ /* 0x000fda0003f06270 */
[----:B------:R-:W-:Y:S05]  /*0330*/  @!P0 BRA `(.L_x_2) ;  /* 0x0000001c00b48947 */ /* 0x000fea0003800000 */
[----:B------:R-:W0:Y:S01]  /*0340*/  LDCU UR5, c[0x0][0x3a4] ;  /* 0x00007480ff0577ac */ /* 0x000e220008000800 */
[----:B------:R-:W-:Y:S01]  /*0350*/  ISETP.GT.AND P0, PT, R15, RZ, PT ;  /* 0x000000ff0f00720c */ /* 0x000fe20003f04270 */
[----:B------:R-:W-:Y:S01]  /*0360*/  IMAD.IADD R5, R3, 0x1, R4 ;  /* 0x0000000103057824 */ /* 0x000fe200078e0204 */
[----:B------:R-:W-:Y:S01]  /*0370*/  ISETP.GT.AND P1, PT, R6, RZ, PT ;  /* 0x000000ff0600720c */ /* 0x000fe20003f24270 */
[----:B------:R-:W-:Y:S01]  /*0380*/  IMAD.U32 R11, RZ, RZ, UR4 ;  /* 0x00000004ff0b7e24 */ /* 0x000fe2000f8e00ff */
[----:B------:R-:W-:Y:S01]  /*0390*/  LOP3.LUT R4, R15, 0x7, RZ, 0xc0, !PT ;  /* 0x000000070f047812 */ /* 0x000fe200078ec0ff */
[----:B------:R-:W-:Y:S01]  /*03a0*/  UMOV UR4, URZ ;  /* 0x000000ff00047c82 */ /* 0x000fe20008000000 */
[C---:B------:R-:W-:Y:S02]  /*03b0*/  IADD3 R7, PT, PT, -R3.reuse, R8, RZ ;  /* 0x0000000803077210 */ /* 0x040fe40007ffe1ff */
[C---:B------:R-:W-:Y:S02]  /*03c0*/  ISETP.LT.AND P0, PT, R3.reuse, R14, P0 ;  /* 0x0000000e0300720c */ /* 0x040fe40000701270 */
[----:B------:R-:W-:-:S02]  /*03d0*/  ISETP.LT.AND P1, PT, R3, R2, P1 ;  /* 0x000000020300720c */ /* 0x000fc40000f21270 */
[----:B------:R-:W-:Y:S02]  /*03e0*/  LOP3.LUT R15, R15, 0x7ffffff8, RZ, 0xc0, !PT ;  /* 0x7ffffff80f0f7812 */ /* 0x000fe400078ec0ff */
[C---:B------:R-:W-:Y:S02]  /*03f0*/  LOP3.LUT R8, R6.reuse, 0xf, RZ, 0xc0, !PT ;  /* 0x0000000f06087812 */ /* 0x040fe400078ec0ff */
[----:B------:R-:W-:Y:S01]  /*0400*/  LOP3.LUT R9, R6, 0x7, RZ, 0xc0, !PT ;  /* 0x0000000706097812 */ /* 0x000fe200078ec0ff */
[----:B0-----:R-:W-:-:S07]  /*0410*/  IMAD.U32 R27, RZ, RZ, UR5 ;  /* 0x00000005ff1b7e24 */ /* 0x001fce000f8e00ff */
.L_x_32:
[----:B------:R-:W-:Y:S04]  /*0420*/  BSSY.RECONVERGENT B0, `(.L_x_3) ;  /* 0x00000b3000007945 */ /* 0x000fe80003800200 */
[----:B-1--4-:R-:W-:Y:S05]  /*0430*/  @!P1 BRA `(.L_x_4) ;  /* 0x0000000800c49947 */ /* 0x012fea0003800000 */
[----:B------:R-:W-:Y:S01]  /*0440*/  IADD3 R10, PT, PT, R6, -0x1, RZ ;  /* 0xffffffff060a7810 */ /* 0x000fe20007ffe0ff */
[----:B------:R-:W-:Y:S01]  /*0450*/  IMAD.IADD R14, R3, 0x1, R11 ;  /* 0x00000001030e7824 */ /* 0x000fe200078e020b */
[----:B------:R-:W-:Y:S01]  /*0460*/  ISETP.NE.AND P3, PT, R8, RZ, PT ;  /* 0x000000ff0800720c */ /* 0x000fe20003f65270 */
[----:B------:R-:W-:Y:S01]  /*0470*/  IMAD.MOV.U32 R25, RZ, RZ, R3 ;  /* 0x000000ffff197224 */ /* 0x000fe200078e0003 */
[----:B------:R-:W-:-:S13]  /*0480*/  ISETP.GE.U32.AND P2, PT, R10, 0xf, PT ;  /* 0x0000000f0a00780c */ /* 0x000fda0003f46070 */
[----:B------:R-:W-:Y:S05]  /*0490*/  @!P2 BRA `(.L_x_5) ;  /* 0x000000040034a947 */ /* 0x000fea0003800000 */
[----:B------:R-:W0:Y:S01]  /*04a0*/  S2UR UR6, SR_CgaCtaId ;  /* 0x00000000000679c3 */ /* 0x000e220000008800 */
[----:B------:R-:W-:Y:S01]  /*04b0*/  UMOV UR5, 0x400 ;  /* 0x0000040000057882 */ /* 0x000fe20000000000 */
[----:B------:R-:W-:Y:S02]  /*04c0*/  MOV R25, R3 ;  /* 0x0000000300197202 */ /* 0x000fe40000000f00 */
[----:B------:R-:W-:Y:S01]  /*04d0*/  LOP3.LUT R10, R6, 0x7ffffff0, RZ, 0xc0, !PT ;  /* 0x7ffffff0060a7812 */ /* 0x000fe200078ec0ff */
[----:B0-----:R-:W-:-:S03]  /*04e0*/  ULEA UR6, UR6, UR5, 0x18 ;  /* 0x0000000506067291 */ /* 0x001fc6000f8ec0ff */
[----:B------:R-:W-:-:S09]  /*04f0*/  UMOV UR5, URZ ;  /* 0x000000ff00057c82 */ /* 0x000fd20008000000 */
.L_x_6:
[----:B------:R-:W0:Y:S08]  /*0500*/  LDC.64 R16, c[0x0][0x380] ;  /* 0x0000e000ff107b82 */ /* 0x000e300000000a00 */
[----:B-1----:R-:W1:Y:S01]  /*0510*/  LDC R29, c[0x0][0x3b8] ;  /* 0x0000ee00ff1d7b82 */ /* 0x002e620000000800 */
[----:B0-----:R-:W-:-:S05]  /*0520*/  IMAD.WIDE R16, R14, 0x4, R16 ;  /* 0x000000040e107825 */ /* 0x001fca00078e0210 */
[----:B------:R-:W2:Y:S01]  /*0530*/  LDG.E.STRONG.SYS R18, desc[UR10][R16.64] ;  /* 0x0000000a10127981 */ /* 0x000ea2000c1f5900 */
[----:B------:R-:W-:Y:S01]  /*0540*/  LEA R19, R25, UR6, 0x2 ;  /* 0x0000000619137c11 */ /* 0x000fe2000f8e10ff */
[----:B-1----:R-:W-:-:S04]  /*0550*/  IMAD.WIDE R20, R29, 0x4, R16 ;  /* 0x000000041d147825 */ /* 0x002fc800078e0210 */
[----:B--2---:R-:W-:Y:S04]  /*0560*/  STS [R19], R18 ;  /* 0x0000001213007388 */ /* 0x004fe80000000800 */
[----:B------:R-:W2:Y:S01]  /*0570*/  LDG.E.STRONG.SYS R24, desc[UR10][R20.64] ;  /* 0x0000000a14187981 */ /* 0x000ea2000c1f5900 */
[----:B------:R-:W-:Y:S02]  /*0580*/  IMAD R26, R2, 0x4, R19 ;  /* 0x00000004021a7824 */ /* 0x000fe400078e0213 */
[----:B------:R-:W-:-:S03]  /*0590*/  IMAD.WIDE R22, R29, 0x4, R20 ;  /* 0x000000041d167825 */ /* 0x000fc600078e0214 */
[----:B--2---:R0:W-:Y:S04]  /*05a0*/  STS [R26], R24 ;  /* 0x000000181a007388 */ /* 0x0041e80000000800 */
[----:B------:R-:W2:Y:S01]  /*05b0*/  LDG.E.STRONG.SYS R28, desc[UR10][R22.64] ;  /* 0x0000000a161c7981 */ /* 0x000ea2000c1f5900 */
[----:B------:R-:W-:-:S04]  /*05c0*/  IMAD.WIDE R16, R29, 0x4, R22 ;  /* 0x000000041d107825 */ /* 0x000fc800078e0216 */
[----:B0-----:R-:W-:-:S05]  /*05d0*/  IMAD R26, R2, 0x4, R26 ;  /* 0x00000004021a7824 */ /* 0x001fca00078e021a */
[----:B--2---:R0:W-:Y:S04]  /*05e0*/  STS [R26], R28 ;  /* 0x0000001c1a007388 */ /* 0x0041e80000000800 */
[----:B------:R-:W2:Y:S01]  /*05f0*/  LDG.E.STRONG.SYS R24, desc[UR10][R16.64] ;  /* 0x0000000a10187981 */ /* 0x000ea2000c1f5900 */
[----:B------:R-:W-:Y:S01]  /*0600*/  IMAD.WIDE R18, R29, 0x4, R16 ;  /* 0x000000041d127825 */ /* 0x000fe200078e0210 */
[----:B0-----:R-:W-:-:S05]  /*0610*/  LEA R28, R2, R26, 0x2 ;  /* 0x0000001a021c7211 */ /* 0x001fca00078e10ff */
[----:B--2---:R0:W-:Y:S04]  /*0620*/  STS [R28], R24 ;  /* 0x000000181c007388 */ /* 0x0041e80000000800 */
[----:B------:R-:W2:Y:S01]  /*0630*/  LDG.E.STRONG.SYS R16, desc[UR10][R18.64] ;  /* 0x0000000a12107981 */ /* 0x000ea2000c1f5900 */
[----:B------:R-:W-:Y:S02]  /*0640*/  IMAD R17, R2, 0x4, R28 ;  /* 0x0000000402117824 */ /* 0x000fe400078e021c */
[----:B------:R-:W-:-:S03]  /*0650*/  IMAD.WIDE R20, R29, 0x4, R18 ;  /* 0x000000041d147825 */ /* 0x000fc600078e0212 */
[----:B--2---:R1:W-:Y:S04]  /*0660*/  STS [R17], R16 ;  /* 0x0000001011007388 */ /* 0x0043e80000000800 */
[----:B0-----:R-:W2:Y:S01]  /*0670*/  LDG.E.STRONG.SYS R24, desc[UR10][R20.64] ;  /* 0x0000000a14187981 */ /* 0x001ea2000c1f5900 */
[----:B------:R-:W-:Y:S02]  /*0680*/  IMAD R26, R2, 0x4, R17 ;  /* 0x00000004021a7824 */ /* 0x000fe400078e0211 */
[----:B------:R-:W-:-:S03]  /*0690*/  IMAD.WIDE R22, R29, 0x4, R20 ;  /* 0x000000041d167825 */ /* 0x000fc600078e0214 */
[----:B--2---:R0:W-:Y:S04]  /*06a0*/  STS [R26], R24 ;  /* 0x000000181a007388 */ /* 0x0041e80000000800 */
[----:B------:R-:W2:Y:S01]  /*06b0*/  LDG.E.STRONG.SYS R28, desc[UR10][R22.64] ;  /* 0x0000000a161c7981 */ /* 0x000ea2000c1f5900 */
[----:B-1----:R-:W-:Y:S01]  /*06c0*/  IMAD.WIDE R16, R29, 0x4, R22 ;  /* 0x000000041d107825 */ /* 0x002fe200078e0216 */
[----:B0-----:R-:W-:-:S05]  /*06d0*/  LEA R26, R2, R26, 0x2 ;  /* 0x0000001a021a7211 */ /* 0x001fca00078e10ff */
[----:B--2---:R0:W-:Y:S04]  /*06e0*/  STS [R26], R28 ;  /* 0x0000001c1a007388 */ /* 0x0041e80000000800 */
[----:B------:R-:W2:Y:S01]  /*06f0*/  LDG.E.STRONG.SYS R24, desc[UR10][R16.64] ;  /* 0x0000000a10187981 */ /* 0x000ea2000c1f5900 */
[----:B------:R-:W-:-:S04]  /*0700*/  IMAD.WIDE R18, R29, 0x4, R16 ;  /* 0x000000041d127825 */ /* 0x000fc800078e0210 */
[----:B0-----:R-:W-:-:S05]  /*0710*/  IMAD R28, R2, 0x4, R26 ;  /* 0x00000004021c7824 */ /* 0x001fca00078e021a */
[----:B--2---:R0:W-:Y:S04]  /*0720*/  STS [R28], R24 ;  /* 0x000000181c007388 */ /* 0x0041e80000000800 */
[----:B------:R-:W2:Y:S01]  /*0730*/  LDG.E.STRONG.SYS R16, desc[UR10][R18.64] ;  /* 0x0000000a12107981 */ /* 0x000ea2000c1f5900 */
[----:B------:R-:W-:Y:S02]  /*0740*/  IMAD R17, R2, 0x4, R28 ;  /* 0x0000000402117824 */ /* 0x000fe400078e021c */
[----:B------:R-:W-:-:S03]  /*0750*/  IMAD.WIDE R20, R29, 0x4, R18 ;  /* 0x000000041d147825 */ /* 0x000fc600078e0212 */
[----:B--2---:R1:W-:Y:S04]  /*0760*/  STS [R17], R16 ;  /* 0x0000001011007388 */ /* 0x0043e80000000800 */
[----:B0-----:R-:W2:Y:S01]  /*0770*/  LDG.E.STRONG.SYS R24, desc[UR10][R20.64] ;  /* 0x0000000a14187981 */ /* 0x001ea2000c1f5900 */
[----:B------:R-:W-:Y:S01]  /*0780*/  LEA R26, R2, R17, 0x2 ;  /* 0x00000011021a7211 */ /* 0x000fe200078e10ff */
[----:B------:R-:W-:-:S04]  /*0790*/  IMAD.WIDE R22, R29, 0x4, R20 ;  /* 0x000000041d167825 */ /* 0x000fc800078e0214 */
[----:B--2---:R0:W-:Y:S04]  /*07a0*/  STS [R26], R24 ;  /* 0x000000181a007388 */ /* 0x0041e80000000800 */
[----:B------:R-:W2:Y:S01]  /*07b0*/  LDG.E.STRONG.SYS R28, desc[UR10][R22.64] ;  /* 0x0000000a161c7981 */ /* 0x000ea2000c1f5900 */
[----:B-1----:R-:W-:-:S04]  /*07c0*/  IMAD.WIDE R16, R29, 0x4, R22 ;  /* 0x000000041d107825 */ /* 0x002fc800078e0216 */
[----:B0-----:R-:W-:-:S05]  /*07d0*/  IMAD R26, R2, 0x4, R26 ;  /* 0x00000004021a7824 */ /* 0x001fca00078e021a */
[----:B--2---:R0:W-:Y:S04]  /*07e0*/  STS [R26], R28 ;  /* 0x0000001c1a007388 */ /* 0x0041e80000000800 */
[----:B------:R-:W2:Y:S01]  /*07f0*/  LDG.E.STRONG.SYS R24, desc[UR10][R16.64] ;  /* 0x0000000a10187981 */ /* 0x000ea2000c1f5900 */
[----:B------:R-:W-:-:S04]  /*0800*/  IMAD.WIDE R18, R29, 0x4, R16 ;  /* 0x000000041d127825 */ /* 0x000fc800078e0210 */
[----:B0-----:R-:W-:-:S05]  /*0810*/  IMAD R28, R2, 0x4, R26 ;  /* 0x00000004021c7824 */ /* 0x001fca00078e021a */
[----:B--2---:R-:W-:Y:S04]  /*0820*/  STS [R28], R24 ;  /* 0x000000181c007388 */ /* 0x004fe80000000800 */
[----:B------:R-:W2:Y:S01]  /*0830*/  LDG.E.STRONG.SYS R16, desc[UR10][R18.64] ;  /* 0x0000000a12107981 */ /* 0x000ea2000c1f5900 */
[----:B------:R-:W-:Y:S01]  /*0840*/  LEA R17, R2, R28, 0x2 ;  /* 0x0000001c02117211 */ /* 0x000fe200078e10ff */
[----:B------:R-:W-:-:S04]  /*0850*/  IMAD.WIDE R20, R29, 0x4, R18 ;  /* 0x000000041d147825 */ /* 0x000fc800078e0212 */
[----:B--2---:R0:W-:Y:S04]  /*0860*/  STS [R17], R16 ;  /* 0x0000001011007388 */ /* 0x0041e80000000800 */
[----:B------:R-:W2:Y:S01]  /*0870*/  LDG.E.STRONG.SYS R18, desc[UR10][R20.64] ;  /* 0x0000000a14127981 */ /* 0x000ea2000c1f5900 */
[----:B------:R-:W-:Y:S02]  /*0880*/  IMAD R19, R2, 0x4, R17 ;  /* 0x0000000402137824 */ /* 0x000fe400078e0211 */
[----:B------:R-:W-:-:S03]  /*0890*/  IMAD.WIDE R22, R29, 0x4, R20 ;  /* 0x000000041d167825 */ /* 0x000fc600078e0214 */
[----:B--2---:R1:W-:Y:S04]  /*08a0*/  STS [R19], R18 ;  /* 0x0000001213007388 */ /* 0x0043e80000000800 */
[----:B------:R-:W2:Y:S01]  /*08b0*/  LDG.E.STRONG.SYS R26, desc[UR10][R22.64] ;  /* 0x0000000a161a7981 */ /* 0x000ea2000c1f5900 */
[----:B------:R-:W-:Y:S02]  /*08c0*/  IMAD R21, R2, 0x4, R19 ;  /* 0x0000000402157824 */ /* 0x000fe400078e0213 */
[----:B0-----:R-:W-:-:S03]  /*08d0*/  IMAD.WIDE R16, R29, 0x4, R22 ;  /* 0x000000041d107825 */ /* 0x001fc600078e0216 */
[----:B--2---:R1:W-:Y:S04]  /*08e0*/  STS [R21], R26 ;  /* 0x0000001a15007388 */ /* 0x0043e80000000800 */
[----:B------:R-:W2:Y:S01]  /*08f0*/  LDG.E.STRONG.SYS R24, desc[UR10][R16.64] ;  /* 0x0000000a10187981 */ /* 0x000ea2000c1f5900 */
[C---:B------:R-:W-:Y:S01]  /*0900*/  LEA R28, R2.reuse, R21, 0x2 ;  /* 0x00000015021c7211 */ /* 0x040fe200078e10ff */
[----:B------:R-:W-:Y:S01]  /*0910*/  UIADD3 UR5, UPT, UPT, UR5, 0x10, URZ ;  /* 0x0000001005057890 */ /* 0x000fe2000fffe0ff */
[----:B------:R-:W-:Y:S02]  /*0920*/  IMAD R14, R29, 0x10, R14 ;  /* 0x000000101d0e7824 */ /* 0x000fe400078e020e */
[----:B------:R-:W-:-:S03]  /*0930*/  IMAD R25, R2, 0x10, R25 ;  /* 0x0000001002197824 */ /* 0x000fc600078e0219 */
[----:B------:R-:W-:Y:S01]  /*0940*/  ISETP.NE.AND P2, PT, R10, UR5, PT ;  /* 0x000000050a007c0c */ /* 0x000fe2000bf45270 */
[----:B--2---:R1:W-:-:S12]  /*0950*/  STS [R28], R24 ;  /* 0x000000181c007388 */ /* 0x0043d80000000800 */
[----:B------:R-:W-:Y:S05]  /*0960*/  @P2 BRA `(.L_x_6) ;  /* 0xfffffff800e42947 */ /* 0x000fea000383ffff */
.L_x_5:
[----:B------:R-:W-:Y:S05]  /*0970*/  @!P3 BRA `(.L_x_4) ;  /* 0x000000040074b947 */ /* 0x000fea0003800000 */
[----:B------:R-:W-:Y:S02]  /*0980*/  IADD3 R10, PT, PT, R8, -0x1, RZ ;  /* 0xffffffff080a7810 */ /* 0x000fe40007ffe0ff */
[----:B------:R-:W-:Y:S02]  /*0990*/  ISETP.NE.AND P3, PT, R9, RZ, PT ;  /* 0x000000ff0900720c */ /* 0x000fe40003f65270 */
[----:B------:R-:W-:-:S13]  /*09a0*/  ISETP.GE.U32.AND P2, PT, R10, 0x7, PT ;  /* 0x000000070a00780c */ /* 0x000fda0003f46070 */
[----:B------:R-:W-:Y:S05]  /*09b0*/  @!P2 BRA `(.L_x_7) ;  /* 0x00000000009ca947 */ /* 0x000fea0003800000 */
[----:B------:R-:W0:Y:S08]  /*09c0*/  LDC.64 R16, c[0x0][0x380] ;  /* 0x0000e000ff107b82 */ /* 0x000e300000000a00 */
[----:B------:R-:W2:Y:S08]  /*09d0*/  S2UR UR6, SR_CgaCtaId ;  /* 0x00000000000679c3 */ /* 0x000eb00000008800 */
[----:B------:R-:W1:Y:S01]  /*09e0*/  LDC R29, c[0x0][0x3b8] ;  /* 0x0000ee00ff1d7b82 */ /* 0x000e620000000800 */
[----:B0-----:R-:W-:-:S05]  /*09f0*/  IMAD.WIDE R16, R14, 0x4, R16 ;  /* 0x000000040e107825 */ /* 0x001fca00078e0210 */
[----:B------:R-:W3:Y:S01]  /*0a00*/  LDG.E.STRONG.SYS R10, desc[UR10][R16.64] ;  /* 0x0000000a100a7981 */ /* 0x000ee2000c1f5900 */
[----:B------:R-:W-:Y:S02]  /*0a10*/  UMOV UR5, 0x400 ;  /* 0x0000040000057882 */ /* 0x000fe40000000000 */
[----:B--2---:R-:W-:-:S06]  /*0a20*/  ULEA UR5, UR6, UR5, 0x18 ;  /* 0x0000000506057291 */ /* 0x004fcc000f8ec0ff */
[----:B------:R-:W-:Y:S01]  /*0a30*/  LEA R23, R25, UR5, 0x2 ;  /* 0x0000000519177c11 */ /* 0x000fe2000f8e10ff */
[----:B-1----:R-:W-:-:S04]  /*0a40*/  IMAD.WIDE R20, R29, 0x4, R16 ;  /* 0x000000041d147825 */ /* 0x002fc800078e0210 */
[----:B---3--:R-:W-:Y:S04]  /*0a50*/  STS [R23], R10 ;  /* 0x0000000a17007388 */ /* 0x008fe80000000800 */
[----:B------:R-:W2:Y:S01]  /*0a60*/  LDG.E.STRONG.SYS R24, desc[UR10][R20.64] ;  /* 0x0000000a14187981 */ /* 0x000ea2000c1f5900 */
[----:B------:R-:W-:Y:S02]  /*0a70*/  IMAD R26, R2, 0x4, R23 ;  /* 0x00000004021a7824 */ /* 0x000fe400078e0217 */
[----:B------:R-:W-:-:S03]  /*0a80*/  IMAD.WIDE R18, R29, 0x4, R20 ;  /* 0x000000041d127825 */ /* 0x000fc600078e0214 */
        /* <DEDUP_REMOVED lines=9> */
[----:B0-----:R-:W2:Y:S01]  /*0b20*/  LDG.E.STRONG.SYS R10, desc[UR10][R22.64] ;  /* 0x0000000a160a7981 */ /* 0x001ea2000c1f5900 */
[----:B------:R-:W-:Y:S02]  /*0b30*/  IMAD R28, R2, 0x4, R24 ;  /* 0x00000004021c7824 */ /* 0x000fe400078e0218 */
[----:B------:R-:W-:-:S03]  /*0b40*/  IMAD.WIDE R20, R29, 0x4, R22 ;  /* 0x000000041d147825 */ /* 0x000fc600078e0216 */
[----:B--2---:R0:W-:Y:S04]  /*0b50*/  STS [R28], R10 ;  /* 0x0000000a1c007388 */ /* 0x0041e80000000800 */
[----:B------:R-:W2:Y:S01]  /*0b60*/  LDG.E.STRONG.SYS R22, desc[UR10][R20.64] ;  /* 0x0000000a14167981 */ /* 0x000ea2000c1f5900 */
[----:B------:R-:W-:Y:S02]  /*0b70*/  IMAD R23, R2, 0x4, R28 ;  /* 0x0000000402177824 */ /* 0x000fe400078e021c */
[----:B------:R-:W-:-:S03]  /*0b80*/  IMAD.WIDE R18, R29, 0x4, R20 ;  /* 0x000000041d127825 */ /* 0x000fc600078e0214 */
[----:B--2---:R0:W-:Y:S04]  /*0b90*/  STS [R23], R22 ;  /* 0x0000001617007388 */ /* 0x0041e80000000800 */
[----:B------:R-:W2:Y:S01]  /*0ba0*/  LDG.E.STRONG.SYS R26, desc[UR10][R18.64] ;  /* 0x0000000a121a7981 */ /* 0x000ea2000c1f5900 */
[----:B------:R-:W-:Y:S01]  /*0bb0*/  LEA R21, R2, R23, 0x2 ;  /* 0x0000001702157211 */ /* 0x000fe200078e10ff */
[----:B------:R-:W-:-:S04]  /*0bc0*/  IMAD.WIDE R16, R29, 0x4, R18 ;  /* 0x000000041d107825 */ /* 0x000fc800078e0212 */
[----:B--2---:R0:W-:Y:S04]  /*0bd0*/  STS [R21], R26 ;  /* 0x0000001a15007388 */ /* 0x0041e80000000800 */
[----:B------:R-:W2:Y:S01]  /*0be0*/  LDG.E.STRONG.SYS R16, desc[UR10][R16.64] ;  /* 0x0000000a10107981 */ /* 0x000ea2000c1f5900 */
[C---:B------:R-:W-:Y:S01]  /*0bf0*/  IMAD R24, R2.reuse, 0x4, R21 ;  /* 0x0000000402187824 */ /* 0x040fe200078e0215 */
[----:B------:R-:W-:Y:S01]  /*0c00*/  LEA R25, R2, R25, 0x3 ;  /* 0x0000001902197211 */ /* 0x000fe200078e18ff */
[----:B------:R-:W-:-:S03]  /*0c10*/  IMAD R14, R29, 0x8, R14 ;  /* 0x000000081d0e7824 */ /* 0x000fc600078e020e */
[----:B--2---:R0:W-:Y:S04]  /*0c20*/  STS [R24], R16 ;  /* 0x0000001018007388 */ /* 0x0041e80000000800 */
.L_x_7:
[----:B------:R-:W-:Y:S05]  /*0c30*/  @!P3 BRA `(.L_x_4) ;  /* 0x0000000000c4b947 */ /* 0x000fea0003800000 */
[----:B0-----:R-:W-:-:S05]  /*0c40*/  VIADD R10, R9, 0xffffffff ;  /* 0xffffffff090a7836 */ /* 0x001fca0000000000 */
[----:B------:R-:W-:Y:S02]  /*0c50*/  ISETP.GE.U32.AND P2, PT, R10, 0x3, PT ;  /* 0x000000030a00780c */ /* 0x000fe40003f46070 */
[----:B------:R-:W-:-:S11]  /*0c60*/  LOP3.LUT P3, R10, R6, 0x3, RZ, 0xc0, !PT ;  /* 0x00000003060a7812 */ /* 0x000fd6000786c0ff */
        /* <DEDUP_REMOVED lines=10> */
[----:B---3--:R0:W-:Y:S04]  /*0d10*/  STS [R29], R22 ;  /* 0x000000161d007388 */ /* 0x0081e80000000800 */
        /* <DEDUP_REMOVED lines=8> */
[----:B------:R1:W2:Y:S01]  /*0da0*/  LDG.E.STRONG.SYS R16, desc[UR10][R16.64] ;  /* 0x0000000a10107981 */ /* 0x0002a2000c1f5900 */
[----:B------:R-:W-:Y:S01]  /*0db0*/  IMAD R14, R23, 0x4, R14 ;  /* 0x00000004170e7824 */ /* 0x000fe200078e020e */
[C---:B------:R-:W-:Y:S01]  /*0dc0*/  LEA R25, R2.reuse, R25, 0x2 ;  /* 0x0000001902197211 */ /* 0x040fe200078e10ff */
[----:B-1----:R-:W-:-:S05]  /*0dd0*/  IMAD R17, R2, 0x4, R21 ;  /* 0x0000000402117824 */ /* 0x002fca00078e0215 */
[----:B--2---:R0:W-:Y:S02]  /*0de0*/  STS [R17], R16 ;  /* 0x0000001011007388 */ /* 0x0041e40000000800 */
.L_x_8:
[----:B------:R-:W-:Y:S05]  /*0df0*/  @!P3 BRA `(.L_x_4) ;  /* 0x000000000054b947 */ /* 0x000fea0003800000 */
[----:B0-----:R-:W0:Y:S02]  /*0e00*/  LDC.64 R16, c[0x0][0x380] ;  /* 0x0000e000ff107b82 */ /* 0x001e240000000a00 */
[----:B0-----:R-:W-:-:S05]  /*0e10*/  IMAD.WIDE R16, R14, 0x4, R16 ;  /* 0x000000040e107825 */ /* 0x001fca00078e0210 */
[----:B------:R-:W2:Y:S01]  /*0e20*/  LDG.E.STRONG.SYS R14, desc[UR10][R16.64] ;  /* 0x0000000a100e7981 */ /* 0x000ea2000c1f5900 */
[----:B------:R-:W0:Y:S01]  /*0e30*/  S2UR UR6, SR_CgaCtaId ;  /* 0x00000000000679c3 */ /* 0x000e220000008800 */
[----:B------:R-:W-:Y:S01]  /*0e40*/  UMOV UR5, 0x400 ;  /* 0x0000040000057882 */ /* 0x000fe20000000000 */
[----:B------:R-:W-:Y:S01]  /*0e50*/  ISETP.NE.AND P2, PT, R10, 0x1, PT ;  /* 0x000000010a00780c */ /* 0x000fe20003f45270 */
[----:B0-----:R-:W-:-:S06]  /*0e60*/  ULEA UR5, UR6, UR5, 0x18 ;  /* 0x0000000506057291 */ /* 0x001fcc000f8ec0ff */
[----:B-1----:R-:W-:-:S05]  /*0e70*/  LEA R19, R25, UR5, 0x2 ;  /* 0x0000000519137c11 */ /* 0x002fca000f8e10ff */
[----:B--2---:R2:W-:Y:S01]  /*0e80*/  STS [R19], R14 ;  /* 0x0000000e13007388 */ /* 0x0045e20000000800 */
[----:B------:R-:W-:Y:S05]  /*0e90*/  @!P2 BRA `(.L_x_4) ;  /* 0x00000000002ca947 */ /* 0x000fea0003800000 */
[----:B------:R-:W0:Y:S02]  /*0ea0*/  LDC R21, c[0x0][0x3b8] ;  /* 0x0000ee00ff157b82 */ /* 0x000e240000000800 */
[----:B0-----:R-:W-:-:S05]  /*0eb0*/  IMAD.WIDE R16, R21, 0x4, R16 ;  /* 0x0000000415107825 */ /* 0x001fca00078e0210 */
[----:B--2---:R-:W2:Y:S01]  /*0ec0*/  LDG.E.STRONG.SYS R14, desc[UR10][R16.64] ;  /* 0x0000000a100e7981 */ /* 0x004ea2000c1f5900 */
[----:B------:R-:W-:Y:S01]  /*0ed0*/  IMAD R19, R2, 0x4, R19 ;  /* 0x0000000402137824 */ /* 0x000fe200078e0213 */
[----:B------:R-:W-:-:S04]  /*0ee0*/  ISETP.NE.AND P2, PT, R10, 0x2, PT ;  /* 0x000000020a00780c */ /* 0x000fc80003f45270 */
[----:B--2---:R3:W-:Y:S09]  /*0ef0*/  STS [R19], R14 ;  /* 0x0000000e13007388 */ /* 0x0047f20000000800 */
[----:B------:R-:W-:Y:S05]  /*0f00*/  @!P2 BRA `(.L_x_4) ;  /* 0x000000000010a947 */ /* 0x000fea0003800000 */
[----:B------:R-:W-:-:S06]  /*0f10*/  IMAD.WIDE R16, R21, 0x4, R16 ;  /* 0x0000000415107825 */ /* 0x000fcc00078e0210 */
[----:B------:R-:W2:Y:S01]  /*0f20*/  LDG.E.STRONG.SYS R16, desc[UR10][R16.64] ;  /* 0x0000000a10107981 */ /* 0x000ea2000c1f5900 */
[----:B---3--:R-:W-:-:S05]  /*0f30*/  IMAD R19, R2, 0x4, R19 ;  /* 0x0000000402137824 */ /* 0x008fca00078e0213 */
[----:B--2---:R4:W-:Y:S02]  /*0f40*/  STS [R19], R16 ;  /* 0x0000001013007388 */ /* 0x0049e40000000800 */
.L_x_4:
[----:B------:R-:W-:Y:S05]  /*0f50*/  BSYNC.RECONVERGENT B0 ;  /* 0x0000000000007941 */ /* 0x000fea0003800200 */
.L_x_3:
[----:B------:R-:W-:Y:S01]  /*0f60*/  BAR.SYNC.DEFER_BLOCKING 0x0 ;  /* 0x0000000000007b1d */ /* 0x000fe20000010000 */
[----:B------:R-:W-:-:S13]  /*0f70*/  ISETP.GE.AND P2, PT, R27, 0x1, PT ;  /* 0x000000011b00780c */ /* 0x000fda0003f46270 */
[----:B------:R-:W-:Y:S05]  /*0f80*/  @!P2 BRA `(.L_x_9) ;  /* 0x0000000800bca947 */ /* 0x000fea0003800000 */
[----:B------:R-:W5:Y:S01]  /*0f90*/  LDCU.64 UR6, c[0x0][0x3a0] ;  /* 0x00007400ff0677ac */ /* 0x000f620008000a00 */
[----:B0-----:R-:W-:Y:S01]  /*0fa0*/  HFMA2 R10, -RZ, RZ, 0, 0 ;  /* 0x00000000ff0a7431 */ /* 0x001fe200000001ff */
[----:B------:R-:W-:Y:S01]  /*0fb0*/  LOP3.LUT R20, R27, 0x3, RZ, 0xc0, !PT ;  /* 0x000000031b147812 */ /* 0x000fe200078ec0ff */
[----:B-----5:R-:W-:-:S04]  /*0fc0*/  UIMAD UR5, UR4, UR6, -UR7 ;  /* 0x00000006040572a4 */ /* 0x020fc8000f8e0a07 */
[----:B------:R-:W-:-:S09]  /*0fd0*/  UISETP.GT.U32.AND UP0, UPT, UR5, -0x4, UPT ;  /* 0xfffffffc0500788c */ /* 0x000fd2000bf04070 */
[----:B------:R-:W-:Y:S05]  /*0fe0*/  BRA.U UP0, `(.L_x_10) ;  /* 0x0000000500847547 */ /* 0x000fea000b800000 */
[----:B------:R-:W-:Y:S01]  /*0ff0*/  LOP3.LUT R10, R27, 0x7ffffffc, RZ, 0xc0, !PT ;  /* 0x7ffffffc1b0a7812 */ /* 0x000fe200078ec0ff */
[----:B------:R-:W0:Y:S01]  /*1000*/  LDCU UR6, c[0x0][0x3a0] ;  /* 0x00007400ff0677ac */ /* 0x000e220008000800 */
[----:B------:R-:W-:-:S05]  /*1010*/  UMOV UR5, URZ ;  /* 0x000000ff00057c82 */ /* 0x000fca0008000000 */
.L_x_19:
[----:B0-----:R-:W-:Y:S01]  /*1020*/  UISETP.LT.AND UP0, UPT, UR5, UR6, UPT ;  /* 0x000000060500728c */ /* 0x001fe2000bf01270 */
[----:B------:R-:W-:Y:S01]  /*1030*/  BSSY.RECONVERGENT B0, `(.L_x_11) ;  /* 0x0000014000007945 */ /* 0x000fe20003800200 */
[----:B------:R-:W-:Y:S02]  /*1040*/  UIADD3 UR9, UPT, UPT, UR5, 0x1, URZ ;  /* 0x0000000105097890 */ /* 0x000fe4000fffe0ff */
[----:B------:R-:W-:-:S06]  /*1050*/  USEL UR7, UR5, UR6, UP0 ;  /* 0x0000000605077287 */ /* 0x000fcc0008000000 */
[----:B------:R-:W-:-:S13]  /*1060*/  ISETP.GT.AND P2, PT, R3, UR7, PT ;  /* 0x0000000703007c0c */ /* 0x000fda000bf44270 */
[----:B------:R-:W-:Y:S05]  /*1070*/  @P2 BRA `(.L_x_12) ;  /* 0x00000000003c2947 */ /* 0x000fea0003800000 */
[----:B------:R-:W0:Y:S01]  /*1080*/  S2UR UR8, SR_CgaCtaId ;  /* 0x00000000000879c3 */ /* 0x000e220000008800 */
[----:B--23--:R-:W-:Y:S01]  /*1090*/  VIADD R14, R7, UR5 ;  /* 0x00000005070e7c36 */ /* 0x00cfe20008000000 */
[----:B------:R-:W-:-:S03]  /*10a0*/  UMOV UR7, 0x400 ;  /* 0x0000040000077882 */ /* 0x000fc60000000000 */
[----:B------:R-:W-:-:S04]  /*10b0*/  IMAD R17, R14, R2, R5 ;  /* 0x000000020e117224 */ /* 0x000fc800078e0205 */
[----:B------:R-:W-:Y:S01]  /*10c0*/  IMAD.IADD R14, R17, 0x1, -R2 ;  /* 0x00000001110e7824 */ /* 0x000fe200078e0a02 */
[----:B0-----:R-:W-:-:S06]  /*10d0*/  ULEA UR7, UR8, UR7, 0x18 ;  /* 0x0000000708077291 */ /* 0x001fcc000f8ec0ff */
[----:B------:R-:W-:Y:S02]  /*10e0*/  LEA R17, R17, UR7, 0x2 ;  /* 0x0000000711117c11 */ /* 0x000fe4000f8e10ff */
[----:B----4-:R-:W-:-:S03]  /*10f0*/  LEA R16, R14, UR7, 0x2 ;  /* 0x000000070e107c11 */ /* 0x010fc6000f8e10ff */
[----:B------:R-:W-:Y:S04]  /*1100*/  LDS R14, [R17+-0x4] ;  /* 0xfffffc00110e7984 */ /* 0x000fe80000000800 */
[----:B-1----:R-:W-:Y:S04]  /*1110*/  LDS R19, [R16] ;  /* 0x0000000010137984 */ /* 0x002fe80000000800 */
[----:B------:R-:W0:Y:S04]  /*1120*/  LDS R18, [R17] ;  /* 0x0000000011127984 */ /* 0x000e280000000800 */
[----:B------:R-:W1:Y:S01]  /*1130*/  LDS R21, [R16+-0x4] ;  /* 0xfffffc0010157984 */ /* 0x000e620000000800 */
[----:B0-----:R-:W-:-:S04]  /*1140*/  IADD3 R14, PT, PT, R18, R19, R14 ;  /* 0x00000013120e7210 */ /* 0x001fc80007ffe00e */
[----:B-1----:R-:W-:-:S05]  /*1150*/  IADD3 R14, PT, PT, R14, -R21, RZ ;  /* 0x800000150e0e7210 */ /* 0x002fca0007ffe0ff */
[----:B------:R0:W-:Y:S02]  /*1160*/  STS [R17], R14 ;  /* 0x0000000e11007388 */ /* 0x0001e40000000800 */
.L_x_12:
[----:B------:R-:W-:Y:S05]  /*1170*/  BSYNC.RECONVERGENT B0 ;  /* 0x0000000000007941 */ /* 0x000fea0003800200 */
.L_x_11:
[----:B------:R-:W-:Y:S01]  /*1180*/  UISETP.LT.AND UP0, UPT, UR9, UR6, UPT ;  /* 0x000000060900728c */ /* 0x000fe2000bf01270 */
[----:B------:R-:W-:Y:S01]  /*1190*/  BAR.SYNC.DEFER_BLOCKING 0x0 ;  /* 0x0000000000007b1d */ /* 0x000fe20000010000 */
[----:B------:R-:W-:Y:S02]  /*11a0*/  UIADD3 UR12, UPT, UPT, UR5, 0x2, URZ ;  /* 0x00000002050c7890 */ /* 0x000fe4000fffe0ff */
[----:B------:R-:W-:-:S03]  /*11b0*/  USEL UR7, UR9, UR6, UP0 ;  /* 0x0000000609077287 */ /* 0x000fc60008000000 */
[----:B------:R-:W-:Y:S03]  /*11c0*/  BSSY.RECONVERGENT B0, `(.L_x_13) ;  /* 0x0000012000007945 */ /* 0x000fe60003800200 */
[----:B------:R-:W-:-:S13]  /*11d0*/  ISETP.GT.AND P2, PT, R3, UR7, PT ;  /* 0x0000000703007c0c */ /* 0x000fda000bf44270 */
[----:B------:R-:W-:Y:S05]  /*11e0*/  @P2 BRA `(.L_x_14) ;  /* 0x00000000003c2947 */ /* 0x000fea0003800000 */
[----:B------:R-:W5:Y:S01]  /*11f0*/  S2UR UR8, SR_CgaCtaId ;  /* 0x00000000000879c3 */ /* 0x000f620000008800 */
[----:B0-23--:R-:W-:Y:S01]  /*1200*/  VIADD R14, R7, UR9 ;  /* 0x00000009070e7c36 */ /* 0x00dfe20008000000 */
[----:B------:R-:W-:-:S03]  /*1210*/  UMOV UR7, 0x400 ;  /* 0x0000040000077882 */ /* 0x000fc60000000000 */
[----:B------:R-:W-:-:S04]  /*1220*/  IMAD R17, R14, R2, R5 ;  /* 0x000000020e117224 */ /* 0x000fc800078e0205 */
[----:B------:R-:W-:Y:S01]  /*1230*/  IMAD.IADD R14, R17, 0x1, -R2 ;  /* 0x00000001110e7824 */ /* 0x000fe200078e0a02 */
[----:B-----5:R-:W-:-:S06]  /*1240*/  ULEA UR7, UR8, UR7, 0x18 ;  /* 0x0000000708077291 */ /* 0x020fcc000f8ec0ff */
        /* <DEDUP_REMOVED lines=9> */
.L_x_14:
[----:B------:R-:W-:Y:S05]  /*12e0*/  BSYNC.RECONVERGENT B0 ;  /* 0x0000000000007941 */ /* 0x000fea0003800200 */
.L_x_13:
        /* <DEDUP_REMOVED lines=22> */
.L_x_16:
[----:B------:R-:W-:Y:S05]  /*1450*/  BSYNC.RECONVERGENT B0 ;  /* 0x0000000000007941 */ /* 0x000fea0003800200 */
.L_x_15:
[----:B------:R-:W-:Y:S01]  /*1460*/  UISETP.LT.AND UP0, UPT, UR9, UR6, UPT ;  /* 0x000000060900728c */ /* 0x000fe2000bf01270 */
[----:B------:R-:W-:Y:S03]  /*1470*/  BAR.SYNC.DEFER_BLOCKING 0x0 ;  /* 0x0000000000007b1d */ /* 0x000fe60000010000 */
        /* <DEDUP_REMOVED lines=19> */
.L_x_18:
[----:B------:R-:W-:Y:S05]  /*15b0*/  BSYNC.RECONVERGENT B0 ;  /* 0x0000000000007941 */ /* 0x000fea0003800200 */
.L_x_17:
[----:B------:R-:W-:Y:S01]  /*15c0*/  UIADD3 UR5, UPT, UPT, UR5, 0x4, URZ ;  /* 0x0000000405057890 */ /* 0x000fe2000fffe0ff */
[----:B------:R-:W-:Y:S05]  /*15d0*/  BAR.SYNC.DEFER_BLOCKING 0x0 ;  /* 0x0000000000007b1d */ /* 0x000fea0000010000 */
[----:B------:R-:W-:-:S13]  /*15e0*/  ISETP.NE.AND P2, PT, R10, UR5, PT ;  /* 0x000000050a007c0c */ /* 0x000fda000bf45270 */
[----:B------:R-:W-:Y:S05]  /*15f0*/  @P2 BRA `(.L_x_19) ;  /* 0xfffffff800882947 */ /* 0x000fea000383ffff */
.L_x_10:
[----:B------:R-:W-:-:S13]  /*1600*/  ISETP.NE.AND P2, PT, R20, RZ, PT ;  /* 0x000000ff1400720c */ /* 0x000fda0003f45270 */
[----:B------:R-:W-:Y:S05]  /*1610*/  @!P2 BRA `(.L_x_9) ;  /* 0x000000040018a947 */ /* 0x000fea0003800000 */
[----:B0-23--:R-:W-:Y:S01]  /*1620*/  VIMNMX R14, PT, PT, R10, UR6, PT ;  /* 0x000000060a0e7c48 */ /* 0x00dfe2000bfe0100 */
[----:B------:R-:W-:Y:S03]  /*1630*/  BSSY.RECONVERGENT B0, `(.L_x_20) ;  /* 0x0000012000007945 */ /* 0x000fe60003800200 */
[----:B------:R-:W-:-:S13]  /*1640*/  ISETP.GT.AND P2, PT, R3, R14, PT ;  /* 0x0000000e0300720c */ /* 0x000fda0003f44270 */
[----:B------:R-:W-:Y:S05]  /*1650*/  @P2 BRA `(.L_x_21) ;  /* 0x00000000003c2947 */ /* 0x000fea0003800000 */
[----:B------:R-:W0:Y:S01]  /*1660*/  S2UR UR7, SR_CgaCtaId ;  /* 0x00000000000779c3 */ /* 0x000e220000008800 */
[----:B------:R-:W-:Y:S01]  /*1670*/  IMAD.IADD R14, R7, 0x1, R10 ;  /* 0x00000001070e7824 */ /* 0x000fe200078e020a */
        /* <DEDUP_REMOVED lines=13> */
.L_x_21:
[----:B------:R-:W-:Y:S05]  /*1750*/  BSYNC.RECONVERGENT B0 ;  /* 0x0000000000007941 */ /* 0x000fea0003800200 */
.L_x_20:
[----:B------:R-:W-:Y:S01]  /*1760*/  BAR.SYNC.DEFER_BLOCKING 0x0 ;  /* 0x0000000000007b1d */ /* 0x000fe20000010000 */
[----:B------:R-:W-:-:S13]  /*1770*/  ISETP.NE.AND P2, PT, R20, 0x1, PT ;  /* 0x000000011400780c */ /* 0x000fda0003f45270 */
[----:B------:R-:W-:Y:S05]  /*1780*/  @!P2 BRA `(.L_x_9) ;  /* 0x0000000000bca947 */ /* 0x000fea0003800000 */
[----:B0-----:R-:W-:Y:S01]  /*1790*/  VIADD R14, R10, 0x1 ;  /* 0x000000010a0e7836 */ /* 0x001fe20000000000 */
[----:B------:R-:W-:Y:S04]  /*17a0*/  BSSY.RECONVERGENT B0, `(.L_x_22) ;  /* 0x0000014000007945 */ /* 0x000fe80003800200 */
[----:B------:R-:W-:-:S04]  /*17b0*/  VIMNMX R14, PT, PT, R14, UR6, PT ;  /* 0x000000060e0e7c48 */ /* 0x000fc8000bfe0100 */
[----:B------:R-:W-:-:S13]  /*17c0*/  ISETP.GT.AND P2, PT, R3, R14, PT ;  /* 0x0000000e0300720c */ /* 0x000fda0003f44270 */
[----:B------:R-:W-:Y:S05]  /*17d0*/  @P2 BRA `(.L_x_23) ;  /* 0x0000000000402947 */ /* 0x000fea0003800000 */
[----:B------:R-:W0:Y:S01]  /*17e0*/  S2UR UR7, SR_CgaCtaId ;  /* 0x00000000000779c3 */ /* 0x000e220000008800 */
[----:B------:R-:W-:Y:S01]  /*17f0*/  IMAD.IADD R17, R7, 0x1, R10 ;  /* 0x0000000107117824 */ /* 0x000fe200078e020a */
[----:B------:R-:W-:-:S03]  /*1800*/  UMOV UR5, 0x400 ;  /* 0x0000040000057882 */ /* 0x000fc60000000000 */
[CC--:B------:R-:W-:Y:S02]  /*1810*/  IMAD R14, R17.reuse, R2.reuse, R2 ;  /* 0x00000002110e7224 */ /* 0x0c0fe400078e0202 */
[----:B------:R-:W-:-:S03]  /*1820*/  IMAD R17, R17, R2, R5 ;  /* 0x0000000211117224 */ /* 0x000fc600078e0205 */
[----:B------:R-:W-:Y:S01]  /*1830*/  IADD3 R14, PT, PT, R5, R14, RZ ;  /* 0x0000000e050e7210 */ /* 0x000fe20007ffe0ff */
[----:B0-----:R-:W-:-:S06]  /*1840*/  ULEA UR5, UR7, UR5, 0x18 ;  /* 0x0000000507057291 */ /* 0x001fcc000f8ec0ff */
[----:B------:R-:W-:Y:S02]  /*1850*/  LEA R14, R14, UR5, 0x2 ;  /* 0x000000050e0e7c11 */ /* 0x000fe4000f8e10ff */
[----:B-1----:R-:W-:-:S03]  /*1860*/  LEA R21, R17, UR5, 0x2 ;  /* 0x0000000511157c11 */ /* 0x002fc6000f8e10ff */
[----:B----4-:R-:W-:Y:S04]  /*1870*/  LDS R16, [R14+-0x4] ;  /* 0xfffffc000e107984 */ /* 0x010fe80000000800 */
[----:B------:R-:W-:Y:S04]  /*1880*/  LDS R17, [R21] ;  /* 0x0000000015117984 */ /* 0x000fe80000000800 */
[----:B------:R-:W0:Y:S04]  /*1890*/  LDS R18, [R14] ;  /* 0x000000000e127984 */ /* 0x000e280000000800 */
[----:B------:R-:W1:Y:S01]  /*18a0*/  LDS R19, [R21+-0x4] ;  /* 0xfffffc0015137984 */ /* 0x000e620000000800 */
[----:B0-----:R-:W-:-:S05]  /*18b0*/  IADD3 R16, PT, PT, R18, R17, R16 ;  /* 0x0000001112107210 */ /* 0x001fca0007ffe010 */
[----:B-1----:R-:W-:-:S05]  /*18c0*/  IMAD.IADD R19, R16, 0x1, -R19 ;  /* 0x0000000110137824 */ /* 0x002fca00078e0a13 */
[----:B------:R0:W-:Y:S02]  /*18d0*/  STS [R14], R19 ;  /* 0x000000130e007388 */ /* 0x0001e40000000800 */
.L_x_23:
[----:B------:R-:W-:Y:S05]  /*18e0*/  BSYNC.RECONVERGENT B0 ;  /* 0x0000000000007941 */ /* 0x000fea0003800200 */
.L_x_22:
        /* <DEDUP_REMOVED lines=9> */
[----:B------:R-:W-:Y:S01]  /*1980*/  IADD3 R10, PT, PT, R7, R14, RZ ;  /* 0x0000000e070a7210 */ /* 0x000fe20007ffe0ff */
[----:B------:R-:W-:-:S04]  /*1990*/  UMOV UR5, 0x400 ;  /* 0x0000040000057882 */ /* 0x000fc80000000000 */
[----:B------:R-:W-:-:S04]  /*19a0*/  IMAD R17, R10, R2, R5 ;  /* 0x000000020a117224 */ /* 0x000fc800078e0205 */
[----:B------:R-:W-:Y:S01]  /*19b0*/  IMAD.IADD R10, R17, 0x1, -R2 ;  /* 0x00000001110a7824 */ /* 0x000fe200078e0a02 */
[----:B0-----:R-:W-:-:S06]  /*19c0*/  ULEA UR5, UR6, UR5, 0x18 ;  /* 0x0000000506057291 */ /* 0x001fcc000f8ec0ff */
[----:B------:R-:W-:Y:S02]  /*19d0*/  LEA R17, R17, UR5, 0x2 ;  /* 0x0000000511117c11 */ /* 0x000fe4000f8e10ff */
[----:B------:R-:W-:-:S03]  /*19e0*/  LEA R14, R10, UR5, 0x2 ;  /* 0x000000050a0e7c11 */ /* 0x000fc6000f8e10ff */
[----:B------:R-:W-:Y:S04]  /*19f0*/  LDS R10, [R17+-0x4] ;  /* 0xfffffc00110a7984 */ /* 0x000fe80000000800 */
[----:B-1--4-:R-:W-:Y:S04]  /*1a00*/  LDS R19, [R14] ;  /* 0x000000000e137984 */ /* 0x012fe80000000800 */
[----:B------:R-:W0:Y:S04]  /*1a10*/  LDS R16, [R17] ;  /* 0x0000000011107984 */ /* 0x000e280000000800 */
[----:B------:R-:W1:Y:S01]  /*1a20*/  LDS R21, [R14+-0x4] ;  /* 0xfffffc000e157984 */ /* 0x000e620000000800 */
[----:B0-----:R-:W-:-:S05]  /*1a30*/  IADD3 R10, PT, PT, R16, R19, R10 ;  /* 0x00000013100a7210 */ /* 0x001fca0007ffe00a */
[----:B-1----:R-:W-:-:S05]  /*1a40*/  IMAD.IADD R10, R10, 0x1, -R21 ;  /* 0x000000010a0a7824 */ /* 0x002fca00078e0a15 */
[----:B------:R0:W-:Y:S02]  /*1a50*/  STS [R17], R10 ;  /* 0x0000000a11007388 */ /* 0x0001e40000000800 */
.L_x_25:
[----:B------:R-:W-:Y:S05]  /*1a60*/  BSYNC.RECONVERGENT B0 ;  /* 0x0000000000007941 */ /* 0x000fea0003800200 */
.L_x_24:
[----:B------:R-:W-:Y:S06]  /*1a70*/  BAR.SYNC.DEFER_BLOCKING 0x0 ;  /* 0x0000000000007b1d */ /* 0x000fec0000010000 */
.L_x_9:
[----:B------:R-:W-:Y:S04]  /*1a80*/  BSSY.RECONVERGENT B0, `(.L_x_26) ;  /* 0x0000072000007945 */ /* 0x000fe80003800200 */
[----:B------:R-:W-:Y:S05]  /*1a90*/  @!P0 BRA `(.L_x_27) ;  /* 0x0000000400c08947 */ /* 0x000fea0003800000 */
[----:B------:R-:W5:Y:S01]  /*1aa0*/  LDCU UR6, c[0x0][0x3a4] ;  /* 0x00007480ff0677ac */ /* 0x000f620008000800 */
[----:B0-----:R-:W0:Y:S01]  /*1ab0*/  LDC R29, c[0x0][0x3b8] ;  /* 0x0000ee00ff1d7b82 */ /* 0x001e220000000800 */
[----:B------:R-:W-:Y:S02]  /*1ac0*/  ISETP.NE.AND P3, PT, R4, RZ, PT ;  /* 0x000000ff0400720c */ /* 0x000fe40003f65270 */
[----:B------:R-:W-:Y:S01]  /*1ad0*/  MOV R23, R5 ;  /* 0x0000000500177202 */ /* 0x000fe20000000f00 */
[----:B-----5:R-:W-:Y:S01]  /*1ae0*/  UISETP.GE.U32.AND UP0, UPT, UR6, 0x8, UPT ;  /* 0x000000080600788c */ /* 0x020fe2000bf06070 */
[----:B0-----:R-:W-:-:S08]  /*1af0*/  IADD3 R10, PT, PT, R11, R29, R5 ;  /* 0x0000001d0b0a7210 */ /* 0x001fd00007ffe005 */
[----:B------:R-:W-:Y:S05]  /*1b00*/  BRA.U !UP0, `(.L_x_28) ;  /* 0x0000000108b87547 */ /* 0x000fea000b800000 */
[----:B------:R-:W0:Y:S01]  /*1b10*/  S2UR UR7, SR_CgaCtaId ;  /* 0x00000000000779c3 */ /* 0x000e220000008800 */
[----:B------:R-:W-:Y:S01]  /*1b20*/  UMOV UR5, 0x400 ;  /* 0x0000040000057882 */ /* 0x000fe20000000000 */
[----:B------:R-:W-:-:S06]  /*1b30*/  IMAD.MOV.U32 R23, RZ, RZ, R5 ;  /* 0x000000ffff177224 */ /* 0x000fcc00078e0005 */
[----:B----4-:R-:W4:Y:S01]  /*1b40*/  LDC.64 R16, c[0x0][0x380] ;  /* 0x0000e000ff107b82 */ /* 0x010f220000000a00 */
[----:B0-----:R-:W-:-:S03]  /*1b50*/  ULEA UR7, UR7, UR5, 0x18 ;  /* 0x0000000507077291 */ /* 0x001fc6000f8ec0ff */
[----:B------:R-:W-:-:S09]  /*1b60*/  UMOV UR5, URZ ;  /* 0x000000ff00057c82 */ /* 0x000fd20008000000 */
.L_x_29:
[----:B--23--:R-:W-:Y:S01]  /*1b70*/  IMAD.IADD R14, R23, 0x1, R2 ;  /* 0x00000001170e7824 */ /* 0x00cfe200078e0202 */
[----:B------:R-:W-:Y:S01]  /*1b80*/  UIADD3 UR5, UPT, UPT, UR5, 0x8, URZ ;  /* 0x0000000805057890 */ /* 0x000fe2000fffe0ff */
[----:B-1--4-:R-:W-:Y:S01]  /*1b90*/  IMAD.WIDE R20, R10, 0x4, R16 ;  /* 0x000000040a147825 */ /* 0x012fe200078e0210 */
[----:B------:R-:W-:Y:S02]  /*1ba0*/  LEA R10, R29, R10, 0x3 ;  /* 0x0000000a1d0a7211 */ /* 0x000fe400078e18ff */
[----:B0-----:R-:W-:Y:S02]  /*1bb0*/  LEA R19, R14, UR7, 0x2 ;  /* 0x000000070e137c11 */ /* 0x001fe4000f8e10ff */
[----:B------:R-:W-:Y:S01]  /*1bc0*/  ISETP.NE.AND P2, PT, R15, UR5, PT ;  /* 0x000000050f007c0c */ /* 0x000fe2000bf45270 */
[----:B------:R-:W-:Y:S01]  /*1bd0*/  IMAD.WIDE R22, R29, 0x4, R20 ;  /* 0x000000041d167825 */ /* 0x000fe200078e0214 */
[C---:B------:R-:W-:Y:S01]  /*1be0*/  LEA R28, R2.reuse, R19, 0x2 ;  /* 0x00000013021c7211 */ /* 0x040fe200078e10ff */
[----:B------:R-:W0:Y:S04]  /*1bf0*/  LDS R26, [R19] ;  /* 0x00000000131a7984 */ /* 0x000e280000000800 */
[----:B0-----:R-:W-:Y:S04]  /*1c00*/  STG.E.STRONG.SYS desc[UR10][R20.64], R26 ;  /* 0x0000001a14007986 */ /* 0x001fe8000c11590a */
[----:B------:R0:W1:Y:S02]  /*1c10*/  LDS R25, [R28] ;  /* 0x000000001c197984 */ /* 0x0000640000000800 */
[----:B0-----:R-:W-:-:S04]  /*1c20*/  IMAD R28, R2, 0x4, R28 ;  /* 0x00000004021c7824 */ /* 0x001fc800078e021c */
[----:B------:R-:W-:Y:S01]  /*1c30*/  IMAD R26, R2, 0x4, R28 ;  /* 0x00000004021a7824 */ /* 0x000fe200078e021c */
[----:B-1----:R0:W-:Y:S04]  /*1c40*/  STG.E.STRONG.SYS desc[UR10][R22.64], R25 ;  /* 0x0000001916007986 */ /* 0x0021e8000c11590a */
[----:B------:R-:W1:Y:S01]  /*1c50*/  LDS R18, [R28] ;  /* 0x000000001c127984 */ /* 0x000e620000000800 */
[----:B0-----:R-:W-:-:S05]  /*1c60*/  IMAD.WIDE R24, R29, 0x4, R22 ;  /* 0x000000041d187825 */ /* 0x001fca00078e0216 */
[----:B-1----:R0:W-:Y:S04]  /*1c70*/  STG.E.STRONG.SYS desc[UR10][R24.64], R18 ;  /* 0x0000001218007986 */ /* 0x0021e8000c11590a */
[----:B------:R1:W2:Y:S01]  /*1c80*/  LDS R28, [R26] ;  /* 0x000000001a1c7984 */ /* 0x0002a20000000800 */
[----:B0-----:R-:W-:Y:S01]  /*1c90*/  IMAD.WIDE R18, R29, 0x4, R24 ;  /* 0x000000041d127825 */ /* 0x001fe200078e0218 */
[----:B-1----:R-:W-:-:S03]  /*1ca0*/  LEA R26, R2, R26, 0x2 ;  /* 0x0000001a021a7211 */ /* 0x002fc600078e10ff */
[C---:B------:R-:W-:Y:S01]  /*1cb0*/  IMAD.WIDE R20, R29.reuse, 0x4, R18 ;  /* 0x000000041d147825 */ /* 0x040fe200078e0212 */
[----:B--2---:R-:W-:Y:S04]  /*1cc0*/  STG.E.STRONG.SYS desc[UR10][R18.64], R28 ;  /* 0x0000001c12007986 */ /* 0x004fe8000c11590a */
[----:B------:R0:W1:Y:S02]  /*1cd0*/  LDS R23, [R26] ;  /* 0x000000001a177984 */ /* 0x0000640000000800 */
[----:B0-----:R-:W-:Y:S02]  /*1ce0*/  IMAD R26, R2, 0x4, R26 ;  /* 0x00000004021a7824 */ /* 0x001fe400078e021a */
[----:B-1----:R0:W-:Y:S04]  /*1cf0*/  STG.E.STRONG.SYS desc[UR10][R20.64], R23 ;  /* 0x0000001714007986 */ /* 0x0021e8000c11590a */
[----:B------:R-:W1:Y:S01]  /*1d00*/  LDS R28, [R26] ;  /* 0x000000001a1c7984 */ /* 0x000e620000000800 */
[----:B0-----:R-:W-:-:S04]  /*1d10*/  IMAD.WIDE R22, R29, 0x4, R20 ;  /* 0x000000041d167825 */ /* 0x001fc800078e0214 */
[----:B------:R-:W-:Y:S02]  /*1d20*/  IMAD R20, R2, 0x4, R26 ;  /* 0x0000000402147824 */ /* 0x000fe400078e021a */
[----:B------:R-:W-:-:S03]  /*1d30*/  IMAD.WIDE R24, R29, 0x4, R22 ;  /* 0x000000041d187825 */ /* 0x000fc600078e0216 */
[C---:B------:R-:W-:Y:S01]  /*1d40*/  LEA R18, R2.reuse, R20, 0x2 ;  /* 0x0000001402127211 */ /* 0x040fe200078e10ff */
[----:B------:R-:W-:-:S04]  /*1d50*/  IMAD R21, R2, 0x4, R14 ;  /* 0x0000000402157824 */ /* 0x000fc800078e020e */
[----:B------:R-:W-:Y:S01]  /*1d60*/  IMAD R21, R2, 0x2, R21 ;  /* 0x0000000202157824 */ /* 0x000fe200078e0215 */
[----:B-1----:R0:W-:Y:S04]  /*1d70*/  STG.E.STRONG.SYS desc[UR10][R22.64], R28 ;  /* 0x0000001c16007986 */ /* 0x0021e8000c11590a */
[----:B------:R-:W1:Y:S01]  /*1d80*/  LDS R26, [R20] ;  /* 0x00000000141a7984 */ /* 0x000e620000000800 */
[----:B0-----:R-:W-:-:S03]  /*1d90*/  IMAD.IADD R23, R21, 0x1, R2 ;  /* 0x0000000115177824 */ /* 0x001fc600078e0202 */
[----:B-1----:R-:W-:Y:S04]  /*1da0*/  STG.E.STRONG.SYS desc[UR10][R24.64], R26 ;  /* 0x0000001a18007986 */ /* 0x002fe8000c11590a */
[----:B------:R0:W1:Y:S02]  /*1db0*/  LDS R22, [R18] ;  /* 0x0000000012167984 */ /* 0x0000640000000800 */
[----:B0-----:R-:W-:-:S05]  /*1dc0*/  IMAD.WIDE R18, R29, 0x4, R24 ;  /* 0x000000041d127825 */ /* 0x001fca00078e0218 */
[----:B-1----:R0:W-:Y:S01]  /*1dd0*/  STG.E.STRONG.SYS desc[UR10][R18.64], R22 ;  /* 0x0000001612007986 */ /* 0x0021e2000c11590a */
[----:B------:R-:W-:Y:S05]  /*1de0*/  @P2 BRA `(.L_x_29) ;  /* 0xfffffffc00602947 */ /* 0x000fea000383ffff */
.L_x_28:
[----:B------:R-:W-:Y:S05]  /*1df0*/  @!P3 BRA `(.L_x_27) ;  /* 0x0000000000e8b947 */ /* 0x000fea0003800000 */
[----:B--23--:R-:W-:Y:S01]  /*1e00*/  VIADD R14, R4, 0xffffffff ;  /* 0xffffffff040e7836 */ /* 0x00cfe20000000000 */
[----:B------:R-:W-:-:S04]  /*1e10*/  ULOP3.LUT UP0, UR8, UR6, 0x3, URZ, 0xc0, !UPT ;  /* 0x0000000306087892 */ /* 0x000fc8000f80c0ff */
[----:B------:R-:W-:-:S13]  /*1e20*/  ISETP.GE.U32.AND P2, PT, R14, 0x3, PT ;  /* 0x000000030e00780c */ /* 0x000fda0003f46070 */
[----:B------:R-:W-:Y:S05]  /*1e30*/  @!P2 BRA `(.L_x_30) ;  /* 0x000000000060a947 */ /* 0x000fea0003800000 */
[----:B------:R-:W2:Y:S01]  /*1e40*/  S2UR UR7, SR_CgaCtaId ;  /* 0x00000000000779c3 */ /* 0x000ea20000008800 */
[----:B------:R-:W-:Y:S01]  /*1e50*/  UMOV UR5, 0x400 ;  /* 0x0000040000057882 */ /* 0x000fe20000000000 */
[----:B------:R-:W-:-:S06]  /*1e60*/  IADD3 R25, PT, PT, R23, R2, RZ ;  /* 0x0000000217197210 */ /* 0x000fcc0007ffe0ff */
[----:B----4-:R-:W0:Y:S01]  /*1e70*/  LDC.64 R16, c[0x0][0x380] ;  /* 0x0000e000ff107b82 */ /* 0x010e220000000a00 */
[----:B--2---:R-:W-:-:S06]  /*1e80*/  ULEA UR5, UR7, UR5, 0x18 ;  /* 0x0000000507057291 */ /* 0x004fcc000f8ec0ff */
[----:B------:R-:W-:Y:S01]  /*1e90*/  LEA R14, R25, UR5, 0x2 ;  /* 0x00000005190e7c11 */ /* 0x000fe2000f8e10ff */
[----:B0-----:R-:W-:Y:S01]  /*1ea0*/  IMAD.WIDE R22, R10, 0x4, R16 ;  /* 0x000000040a167825 */ /* 0x001fe200078e0210 */
[----:B------:R-:W-:-:S03]  /*1eb0*/  LEA R10, R29, R10, 0x2 ;  /* 0x0000000a1d0a7211 */ /* 0x000fc600078e10ff */
[----:B-1----:R-:W0:Y:S01]  /*1ec0*/  LDS R24, [R14] ;  /* 0x000000000e187984 */ /* 0x002e220000000800 */
[----:B------:R-:W-:Y:S02]  /*1ed0*/  IMAD R26, R2, 0x4, R14 ;  /* 0x00000004021a7824 */ /* 0x000fe400078e020e */
[----:B------:R-:W-:-:S04]  /*1ee0*/  IMAD.WIDE R20, R29, 0x4, R22 ;  /* 0x000000041d147825 */ /* 0x000fc800078e0216 */
[----:B------:R-:W-:Y:S02]  /*1ef0*/  IMAD R17, R2, 0x4, R26 ;  /* 0x0000000402117824 */ /* 0x000fe400078e021a */
[----:B------:R-:W-:-:S03]  /*1f00*/  IMAD.WIDE R18, R29, 0x4, R20 ;  /* 0x000000041d127825 */ /* 0x000fc600078e0214 */
[C---:B------:R-:W-:Y:S01]  /*1f10*/  LEA R16, R2.reuse, R17, 0x2 ;  /* 0x0000001102107211 */ /* 0x040fe200078e10ff */
[----:B0-----:R0:W-:Y:S04]  /*1f20*/  STG.E.STRONG.SYS desc[UR10][R22.64], R24 ;  /* 0x0000001816007986 */ /* 0x0011e8000c11590a */
[----:B------:R-:W1:Y:S01]  /*1f30*/  LDS R28, [R26] ;  /* 0x000000001a1c7984 */ /* 0x000e620000000800 */
[----:B0-----:R-:W-:-:S04]  /*1f40*/  IMAD R23, R2, 0x2, R25 ;  /* 0x0000000202177824 */ /* 0x001fc800078e0219 */
[----:B------:R-:W-:Y:S01]  /*1f50*/  IMAD.IADD R23, R23, 0x1, R2 ;  /* 0x0000000117177824 */ /* 0x000fe200078e0202 */
[----:B-1----:R-:W-:Y:S04]  /*1f60*/  STG.E.STRONG.SYS desc[UR10][R20.64], R28 ;  /* 0x0000001c14007986 */ /* 0x002fe8000c11590a */
[----:B------:R-:W0:Y:S04]  /*1f70*/  LDS R14, [R17] ;  /* 0x00000000110e7984 */ /* 0x000e280000000800 */
[----:B0-----:R-:W-:Y:S04]  /*1f80*/  STG.E.STRONG.SYS desc[UR10][R18.64], R14 ;  /* 0x0000000e12007986 */ /* 0x001fe8000c11590a */
[----:B------:R0:W1:Y:S02]  /*1f90*/  LDS R21, [R16] ;  /* 0x0000000010157984 */ /* 0x0000640000000800 */
[----:B0-----:R-:W-:-:S05]  /*1fa0*/  IMAD.WIDE R16, R29, 0x4, R18 ;  /* 0x000000041d107825 */ /* 0x001fca00078e0212 */
[----:B-1----:R2:W-:Y:S02]  /*1fb0*/  STG.E.STRONG.SYS desc[UR10][R16.64], R21 ;  /* 0x0000001510007986 */ /* 0x0025e4000c11590a */
.L_x_30:
[----:B------:R-:W-:Y:S05]  /*1fc0*/  BRA.U !UP0, `(.L_x_27) ;  /* 0x0000000108747547 */ /* 0x000fea000b800000 */
[----:B------:R-:W-:Y:S02]  /*1fd0*/  UISETP.NE.AND UP0, UPT, UR8, 0x1, UPT ;  /* 0x000000010800788c */ /* 0x000fe4000bf05270 */
[----:B------:R-:W-:-:S04]  /*1fe0*/  ULOP3.LUT UR5, UR6, 0x1, URZ, 0xc0, !UPT ;  /* 0x0000000106057892 */ /* 0x000fc8000f8ec0ff */
[----:B------:R-:W-:-:S03]  /*1ff0*/  UISETP.NE.U32.AND UP1, UPT, UR5, 0x1, UPT ;  /* 0x000000010500788c */ /* 0x000fc6000bf25070 */
[----:B------:R-:W-:Y:S08]  /*2000*/  BRA.U !UP0, `(.L_x_31) ;  /* 0x00000001083c7547 */ /* 0x000ff0000b800000 */
[----:B------:R-:W3:Y:S01]  /*2010*/  S2UR UR6, SR_CgaCtaId ;  /* 0x00000000000679c3 */ /* 0x000ee20000008800 */
[----:B------:R-:W-:Y:S01]  /*2020*/  UMOV UR5, 0x400 ;  /* 0x0000040000057882 */ /* 0x000fe20000000000 */
[----:B------:R-:W-:-:S06]  /*2030*/  IMAD.IADD R23, R23, 0x1, R2 ;  /* 0x0000000117177824 */ /* 0x000fcc00078e0202 */
[----:B01--4-:R-:W0:Y:S01]  /*2040*/  LDC.64 R18, c[0x0][0x380] ;  /* 0x0000e000ff127b82 */ /* 0x013e220000000a00 */
[----:B---3--:R-:W-:-:S06]  /*2050*/  ULEA UR5, UR6, UR5, 0x18 ;  /* 0x0000000506057291 */ /* 0x008fcc000f8ec0ff */
[C---:B------:R-:W-:Y:S01]  /*2060*/  LEA R14, R23.reuse, UR5, 0x2 ;  /* 0x00000005170e7c11 */ /* 0x040fe2000f8e10ff */
[----:B0-----:R-:W-:Y:S01]  /*2070*/  IMAD.WIDE R18, R10, 0x4, R18 ;  /* 0x000000040a127825 */ /* 0x001fe200078e0212 */
[----:B------:R-:W-:-:S03]  /*2080*/  IADD3 R23, PT, PT, R23, R2, RZ ;  /* 0x0000000217177210 */ /* 0x000fc60007ffe0ff */
[----:B--2---:R-:W0:Y:S01]  /*2090*/  LDS R21, [R14] ;  /* 0x000000000e157984 */ /* 0x004e220000000800 */
[----:B------:R-:W-:Y:S02]  /*20a0*/  IMAD R25, R2, 0x4, R14 ;  /* 0x0000000402197824 */ /* 0x000fe400078e020e */
[----:B------:R-:W-:-:S04]  /*20b0*/  IMAD.WIDE R16, R29, 0x4, R18 ;  /* 0x000000041d107825 */ /* 0x000fc800078e0212 */
[----:B------:R-:W-:Y:S01]  /*20c0*/  IMAD R10, R29, 0x2, R10 ;  /* 0x000000021d0a7824 */ /* 0x000fe200078e020a */
[----:B0-----:R-:W-:Y:S04]  /*20d0*/  STG.E.STRONG.SYS desc[UR10][R18.64], R21 ;  /* 0x0000001512007986 */ /* 0x001fe8000c11590a */
[----:B------:R-:W0:Y:S04]  /*20e0*/  LDS R25, [R25] ;  /* 0x0000000019197984 */ /* 0x000e280000000800 */
[----:B0-----:R3:W-:Y:S02]  /*20f0*/  STG.E.STRONG.SYS desc[UR10][R16.64], R25 ;  /* 0x0000001910007986 */ /* 0x0017e4000c11590a */
.L_x_31:
[----:B------:R-:W-:Y:S05]  /*2100*/  BRA.U UP1, `(.L_x_27) ;  /* 0x0000000101247547 */ /* 0x000fea000b800000 */
[----:B------:R-:W5:Y:S01]  /*2110*/  S2UR UR6, SR_CgaCtaId ;  /* 0x00000000000679c3 */ /* 0x000f620000008800 */
[----:B------:R-:W-:Y:S01]  /*2120*/  UMOV UR5, 0x400 ;  /* 0x0000040000057882 */ /* 0x000fe20000000000 */
[----:B------:R-:W-:-:S06]  /*2130*/  IMAD.IADD R14, R23, 0x1, R2 ;  /* 0x00000001170e7824 */ /* 0x000fcc00078e0202 */
[----:B--234-:R-:W2:Y:S01]  /*2140*/  LDC.64 R16, c[0x0][0x380] ;  /* 0x0000e000ff107b82 */ /* 0x01cea20000000a00 */
[----:B-----5:R-:W-:-:S06]  /*2150*/  ULEA UR5, UR6, UR5, 0x18 ;  /* 0x0000000506057291 */ /* 0x020fcc000f8ec0ff */
[----:B------:R-:W-:Y:S01]  /*2160*/  LEA R14, R14, UR5, 0x2 ;  /* 0x000000050e0e7c11 */ /* 0x000fe2000f8e10ff */
[----:B--2---:R-:W-:-:S04]  /*2170*/  IMAD.WIDE R16, R10, 0x4, R16 ;  /* 0x000000040a107825 */ /* 0x004fc800078e0210 */
[----:B01----:R-:W0:Y:S04]  /*2180*/  LDS R19, [R14] ;  /* 0x000000000e137984 */ /* 0x003e280000000800 */
[----:B0-----:R0:W-:Y:S02]  /*2190*/  STG.E.STRONG.SYS desc[UR10][R16.64], R19 ;  /* 0x0000001310007986 */ /* 0x0011e4000c11590a */
.L_x_27:
[----:B------:R-:W-:Y:S05]  /*21a0*/  BSYNC.RECONVERGENT B0 ;  /* 0x0000000000007941 */ /* 0x000fea0003800200 */
.L_x_26:
[----:B0-23--:R-:W0:Y:S01]  /*21b0*/  LDC R14, c[0x0][0x3a0] ;  /* 0x0000e800ff0e7b82 */ /* 0x00de220000000800 */
[----:B------:R-:W-:-:S06]  /*21c0*/  UIADD3 UR4, UPT, UPT, UR4, 0x1, URZ ;  /* 0x0000000104047890 */ /* 0x000fcc000fffe0ff */
[----:B------:R-:W-:Y:S02]  /*21d0*/  ISETP.NE.AND P2, PT, R0, UR4, PT ;  /* 0x0000000400007c0c */ /* 0x000fe4000bf45270 */
[----:B0-----:R-:W-:Y:S01]  /*21e0*/  IADD3 R11, PT, PT, R11, R14, RZ ;  /* 0x0000000e0b0b7210 */ /* 0x001fe20007ffe0ff */
[----:B------:R-:W-:-:S10]  /*21f0*/  IMAD.IADD R27, R27, 0x1, -R14 ;  /* 0x000000011b1b7824 */ /* 0x000fd400078e0a0e */
[----:B------:R-:W-:Y:S05]  /*2200*/  @P2 BRA `(.L_x_32) ;  /* 0xffffffe000842947 */ /* 0x000fea000383ffff */
.L_x_2:
[----:B------:R-:W-:Y:S01]  /*2210*/  ISETP.NE.AND P0, PT, R3, RZ, PT ;  /* 0x000000ff0300720c */ /* 0x000fe20003f05270 */
[----:B------:R-:W-:-:S12]  /*2220*/  BSSY.RECONVERGENT B0, `(.L_x_33) ;  /* 0x0000005000007945 */ /* 0x000fd80003800200 */
[----:B------:R-:W-:Y:S05]  /*2230*/  @P0 BRA `(.L_x_34) ;  /* 0x00000000000c0947 */ /* 0x000fea0003800000 */
[----:B------:R-:W2:Y:S02]  /*2240*/  LDG.E.STRONG.SYS R4, desc[UR10][R12.64+0x4] ;  /* 0x0000040a0c047981 */ /* 0x000ea4000c1f5900 */
[----:B--2---:R-:W-:-:S05]  /*2250*/  VIADD R5, R4, 0x1 ;  /* 0x0000000104057836 */ /* 0x004fca0000000000 */
[----:B------:R0:W-:Y:S02]  /*2260*/  STG.E.STRONG.SYS desc[UR10][R12.64+0x4], R5 ;  /* 0x000004050c007986 */ /* 0x0001e4000c11590a */
.L_x_34:
[----:B------:R-:W-:Y:S05]  /*2270*/  BSYNC.RECONVERGENT B0 ;  /* 0x0000000000007941 */ /* 0x000fea0003800200 */
.L_x_33:
[----:B------:R-:W4:Y:S02]  /*2280*/  LDCU UR4, c[0x0][0x3c0] ;  /* 0x00007800ff0477ac */ /* 0x000f240008000800 */
[----:B----4-:R-:W-:Y:S01]  /*2290*/  MOV R16, UR4 ;  /* 0x0000000400107c02 */ /* 0x010fe20008000f00 */
[----:B------:R-:W-:Y:S03]  /*22a0*/  BAR.SYNC.DEFER_BLOCKING 0x0 ;  /* 0x0000000000007b1d */ /* 0x000fe60000010000 */
[----:B------:R-:W-:-:S13]  /*22b0*/  ISETP.GE.AND P0, PT, R16, 0x3, PT ;  /* 0x000000031000780c */ /* 0x000fda0003f06270 */
[----:B------:R-:W-:Y:S05]  /*22c0*/  @!P0 BRA `(.L_x_35) ;  /* 0x0000001800488947 */ /* 0x000fea0003800000 */
[----:B------:R-:W2:Y:S01]  /*22d0*/  LDC.64 R8, c[0x0][0x3a8] ;  /* 0x0000ea00ff087b82 */ /* 0x000ea20000000a00 */
[----:B------:R-:W-:Y:S01]  /*22e0*/  SHF.R.S32.HI R4, RZ, 0x1f, R3 ;  /* 0x0000001fff047819 */ /* 0x000fe20000011403 */
[----:B------:R-:W3:Y:S01]  /*22f0*/  LDCU UR5, c[0x0][0x3b8] ;  /* 0x00007700ff0577ac */ /* 0x000ee20008000800 */
[----:B------:R-:W-:Y:S02]  /*2300*/  VIADD R10, R14, 0xffffffff ;  /* 0xffffffff0e0a7836 */ /* 0x000fe40000000000 */
[----:B------:R-:W-:Y:S01]  /*2310*/  LEA.HI R4, R4, R3, RZ, 0x5 ;  /* 0x0000000304047211 */ /* 0x000fe200078f28ff */
[----:B------:R-:W-:Y:S01]  /*2320*/  VIADD R11, R11, 0x1 ;  /* 0x000000010b0b7836 */ /* 0x000fe20000000000 */
[----:B------:R-:W-:Y:S01]  /*2330*/  UMOV UR8, 0x2 ;  /* 0x0000000200087882 */ /* 0x000fe20000000000 */
[----:B------:R-:W4:Y:S01]  /*2340*/  LDC R7, c[0x0][0x3b0] ;  /* 0x0000ec00ff077b82 */ /* 0x000f220000000800 */
[----:B0-----:R-:W-:Y:S01]  /*2350*/  SHF.R.S32.HI R5, RZ, 0x5, R4 ;  /* 0x00000005ff057819 */ /* 0x001fe20000011404 */
[----:B------:R-:W-:Y:S01]  /*2360*/  IMAD R4, R3, R2, RZ ;  /* 0x0000000203047224 */ /* 0x000fe200078e02ff */
[----:B------:R-:W-:-:S03]  /*2370*/  ISETP.GE.U32.AND P2, PT, R10, 0x3, PT ;  /* 0x000000030a00780c */ /* 0x000fc60003f46070 */
[----:B------:R-:W-:Y:S01]  /*2380*/  IMAD R5, R5, R2, RZ ;  /* 0x0000000205057224 */ /* 0x000fe200078e02ff */
[----:B---3--:R-:W-:-:S04]  /*2390*/  UIADD3 UR5, UPT, UPT, UR5, -0x1, URZ ;  /* 0xffffffff05057890 */ /* 0x008fc8000fffe0ff */
[----:B--2---:R-:W-:Y:S02]  /*23a0*/  IADD3 R6, PT, PT, R5, R8, R2 ;  /* 0x0000000805067210 */ /* 0x004fe40007ffe002 */
[----:B------:R-:W-:Y:S02]  /*23b0*/  IADD3 R2, PT, PT, R9, R14, R8 ;  /* 0x0000000e09027210 */ /* 0x000fe40007ffe008 */
[----:B------:R-:W-:-:S03]  /*23c0*/  LOP3.LUT R9, R14, 0x7ffffffc, RZ, 0xc0, !PT ;  /* 0x7ffffffc0e097812 */ /* 0x000fc600078ec0ff */
[----:B----4-:R-:W-:Y:S01]  /*23d0*/  IMAD R7, R2, R7, R8 ;  /* 0x0000000702077224 */ /* 0x010fe200078e0208 */
[----:B------:R-:W-:-:S07]  /*23e0*/  LOP3.LUT R8, R14, 0x3, RZ, 0xc0, !PT ;  /* 0x000000030e087812 */ /* 0x000fce00078ec0ff */
.L_x_75:
[----:B------:R-:W0:Y:S01]  /*23f0*/  LDC R14, c[0x0][0x3b0] ;  /* 0x0000ec00ff0e7b82 */ /* 0x000e220000000800 */
[----:B------:R-:W-:-:S13]  /*2400*/  ISETP.NE.AND P1, PT, R3, RZ, PT ;  /* 0x000000ff0300720c */ /* 0x000fda0003f25270 */
[----:B--2---:R-:W-:Y:S05]  /*2410*/  @P1 BRA `(.L_x_36) ;  /* 0x00000000001c1947 */ /* 0x004fea0003800000 */
[----:B------:R-:W2:Y:S08]  /*2420*/  LDC R15, c[0x0][0x3c8] ;  /* 0x0000f200ff0f7b82 */ /* 0x000eb00000000800 */
[----:B------:R-:W2:Y:S02]  /*2430*/  LDC R10, c[0x0][0x3c0] ;  /* 0x0000f000ff0a7b82 */ /* 0x000ea40000000800 */
[----:B--2---:R-:W-:-:S07]  /*2440*/  VIADDMNMX R15, R15, UR8, R10, PT ;  /* 0x000000080f0f7c46 */ /* 0x004fce000b80010a */
.L_x_37:
[----:B------:R-:W2:Y:S01]  /*2450*/  LDG.E.STRONG.SYS R10, desc[UR10][R12.64] ;  /* 0x0000000a0c0a7981 */ /* 0x000ea2000c1f5900 */
[----:B------:R-:W-:Y:S05]  /*2460*/  YIELD ;  /* 0x0000000000007946 */ /* 0x000fea0003800000 */
[----:B--2---:R-:W-:-:S13]  /*2470*/  ISETP.GE.AND P0, PT, R10, R15, PT ;  /* 0x0000000f0a00720c */ /* 0x004fda0003f06270 */
[----:B------:R-:W-:Y:S05]  /*2480*/  @!P0 BRA `(.L_x_37) ;  /* 0xfffffffc00f08947 */ /* 0x000fea000383ffff */
.L_x_36:
[----:B------:R-:W0:Y:S01]  /*2490*/  LDCU UR4, c[0x0][0x3a4] ;  /* 0x00007480ff0477ac */ /* 0x000e220008000800 */
[----:B------:R-:W-:-:S04]  /*24a0*/  SHF.R.S32.HI R20, RZ, 0x1f, R3 ;  /* 0x0000001fff147819 */ /* 0x000fc80000011403 */
[----:B------:R-:W-:-:S04]  /*24b0*/  LEA.HI R20, R20, R3, RZ, 0x5 ;  /* 0x0000000314147211 */ /* 0x000fc800078f28ff */
[----:B-1----:R-:W-:Y:S02]  /*24c0*/  SHF.R.S32.HI R21, RZ, 0x5, R20 ;  /* 0x00000005ff157819 */ /* 0x002fe40000011414 */
[----:B0-----:R-:W-:Y:S01]  /*24d0*/  LEA R10, R14, UR4, 0x1 ;  /* 0x000000040e0a7c11 */ /* 0x001fe2000f8e08ff */
[----:B------:R-:W-:Y:S05]  /*24e0*/  WARPSYNC.ALL ;  /* 0x0000000000007948 */ /* 0x000fea0003800000 */
[----:B------:R-:W-:Y:S01]  /*24f0*/  BAR.SYNC.DEFER_BLOCKING 0x0 ;  /* 0x0000000000007b1d */ /* 0x000fe20000010000 */
[----:B------:R-:W-:-:S05]  /*2500*/  ISETP.GE.AND P0, PT, R21, R10, PT ;  /* 0x0000000a1500720c */ /* 0x000fca0003f06270 */
[----:B------:R-:W-:Y:S08]  /*2510*/  BSSY.RECONVERGENT B1, `(.L_x_38) ;  /* 0x000005f000017945 */ /* 0x000ff00003800200 */
[----:B------:R-:W-:Y:S05]  /*2520*/  @P0 BRA `(.L_x_39) ;  /* 0x0000000400740947 */ /* 0x000fea0003800000 */
[----:B------:R-:W-:Y:S01]  /*2530*/  IMAD R22, R21, UR5, RZ ;  /* 0x0000000515167c24 */ /* 0x000fe2000f8e02ff */
[----:B------:R-:W-:-:S03]  /*2540*/  MOV R23, R5 ;  /* 0x0000000500177202 */ /* 0x000fc60000000f00 */
[----:B------:R-:W-:-:S07]  /*2550*/  IMAD.IADD R22, R22, 0x1, R11 ;  /* 0x0000000116167824 */ /* 0x000fce00078e020b */
.L_x_47:
[----:B0-----:R-:W0:Y:S01]  /*2560*/  LDC R24, c[0x0][0x3d4] ;  /* 0x0000f500ff187b82 */ /* 0x001e220000000800 */
[----:B-1----:R-:W-:Y:S01]  /*2570*/  LOP3.LUT R14, R20, 0xffffffe0, RZ, 0xc0, !PT ;  /* 0xffffffe0140e7812 */ /* 0x002fe200078ec0ff */
[----:B------:R-:W-:Y:S04]  /*2580*/  BSSY.RECONVERGENT B0, `(.L_x_40) ;  /* 0x0000054000007945 */ /* 0x000fe80003800200 */
[----:B------:R-:W-:-:S05]  /*2590*/  IMAD.IADD R27, R3, 0x1, -R14 ;  /* 0x00000001031b7824 */ /* 0x000fca00078e0a0e */
[----:B------:R-:W-:Y:S02]  /*25a0*/  ISETP.GE.AND P0, PT, R27, R2, PT ;  /* 0x000000021b00720c */ /* 0x000fe40003f06270 */
[----:B0-----:R-:W-:-:S04]  /*25b0*/  IADD3 R21, PT, PT, R21, R24, RZ ;  /* 0x0000001815157210 */ /* 0x001fc80007ffe0ff */
[----:B------:R-:W-:-:S07]  /*25c0*/  ISETP.GE.AND P3, PT, R21, R10, PT ;  /* 0x0000000a1500720c */ /* 0x000fce0003f66270 */
[----:B------:R-:W-:Y:S06]  /*25d0*/  @P0 BRA `(.L_x_41) ;  /* 0x0000000400380947 */ /* 0x000fec0003800000 */
[----:B------:R-:W-:Y:S01]  /*25e0*/  IMAD.IADD R14, R2, 0x1, -R27 ;  /* 0x00000001020e7824 */ /* 0x000fe200078e0a1b */
[----:B------:R-:W-:Y:S01]  /*25f0*/  BSSY.RECONVERGENT B2, `(.L_x_42) ;  /* 0x0000028000027945 */ /* 0x000fe20003800200 */
[----:B------:R-:W-:-:S03]  /*2600*/  PLOP3.LUT P0, PT, PT, PT, PT, 0x80, 0x8 ;  /* 0x000000000008781c */ /* 0x000fc60003f0f070 */
[----:B------:R-:W-:-:S13]  /*2610*/  ISETP.GT.AND P4, PT, R14, 0x60, PT ;  /* 0x000000600e00780c */ /* 0x000fda0003f84270 */
[----:B------:R-:W-:Y:S05]  /*2620*/  @!P4 BRA `(.L_x_43) ;  /* 0x000000000090c947 */ /* 0x000fea0003800000 */
[----:B------:R-:W0:Y:S01]  /*2630*/  S2R R14, SR_CgaCtaId ;  /* 0x00000000000e7919 */ /* 0x000e220000008800 */
[----:B------:R-:W-:Y:S01]  /*2640*/  MOV R25, 0x400 ;  /* 0x0000040000197802 */ /* 0x000fe20000000f00 */
[----:B------:R-:W-:Y:S01]  /*2650*/  VIADD R26, R2, 0xffffffa0 ;  /* 0xffffffa0021a7836 */ /* 0x000fe20000000000 */
[----:B------:R-:W-:Y:S02]  /*2660*/  PLOP3.LUT P0, PT, PT, PT, PT, 0x8, 0x80 ;  /* 0x000000000080781c */ /* 0x000fe40003f0e170 */
[----:B0-----:R-:W-:-:S11]  /*2670*/  LEA R25, R14, R25, 0x18 ;  /* 0x000000190e197211 */ /* 0x001fd600078ec0ff */
.L_x_44:
[----:B-1----:R-:W0:Y:S01]  /*2680*/  LDC.64 R14, c[0x0][0x380] ;  /* 0x0000e000ff0e7b82 */ /* 0x002e220000000a00 */
[----:B------:R-:W-:-:S05]  /*2690*/  IADD3 R17, PT, PT, R27, R22, RZ ;  /* 0x000000161b117210 */ /* 0x000fca0007ffe0ff */
[----:B0-----:R-:W-:-:S05]  /*26a0*/  IMAD.WIDE R16, R17, 0x4, R14 ;  /* 0x0000000411107825 */ /* 0x001fca00078e020e */
[----:B------:R0:W2:Y:S01]  /*26b0*/  LDG.E.STRONG.SYS R28, desc[UR10][R16.64] ;  /* 0x0000000a101c7981 */ /* 0x0000a2000c1f5900 */
[----:B------:R-:W-:-:S04]  /*26c0*/  IMAD.IADD R18, R27, 0x1, R23 ;  /* 0x000000011b127824 */ /* 0x000fc800078e0217 */
[----:B------:R-:W-:Y:S01]  /*26d0*/  IMAD R29, R18, 0x4, R25 ;  /* 0x00000004121d7824 */ /* 0x000fe200078e0219 */
[----:B0-----:R-:W-:-:S05]  /*26e0*/  IADD3 R16, PT, PT, R27, 0x20, RZ ;  /* 0x000000201b107810 */ /* 0x001fca0007ffe0ff */
[----:B------:R-:W-:-:S04]  /*26f0*/  IMAD.IADD R19, R16, 0x1, R22 ;  /* 0x0000000110137824 */ /* 0x000fc800078e0216 */
[----:B------:R-:W-:Y:S01]  /*2700*/  IMAD.WIDE R18, R19, 0x4, R14 ;  /* 0x0000000413127825 */ /* 0x000fe200078e020e */
[----:B--2---:R0:W-:Y:S05]  /*2710*/  STS [R29], R28 ;  /* 0x0000001c1d007388 */ /* 0x0041ea0000000800 */
[----:B------:R1:W2:Y:S01]  /*2720*/  LDG.E.STRONG.SYS R18, desc[UR10][R18.64] ;  /* 0x0000000a12127981 */ /* 0x0002a2000c1f5900 */
[----:B------:R-:W-:Y:S02]  /*2730*/  IMAD.IADD R16, R16, 0x1, R23 ;  /* 0x0000000110107824 */ /* 0x000fe400078e0217 */
[----:B0-----:R-:W-:-:S04]  /*2740*/  VIADD R28, R27, 0x40 ;  /* 0x000000401b1c7836 */ /* 0x001fc80000000000 */
[----:B------:R-:W-:Y:S01]  /*2750*/  IMAD.IADD R17, R28, 0x1, R22 ;  /* 0x000000011c117824 */ /* 0x000fe200078e0216 */
[----:B-1----:R-:W-:-:S03]  /*2760*/  LEA R19, R16, R25, 0x2 ;  /* 0x0000001910137211 */ /* 0x002fc600078e10ff */
[----:B------:R-:W-:Y:S01]  /*2770*/  IMAD.WIDE R16, R17, 0x4, R14 ;  /* 0x0000000411107825 */ /* 0x000fe200078e020e */
[----:B------:R-:W-:Y:S01]  /*2780*/  IADD3 R28, PT, PT, R28, R23, RZ ;  /* 0x000000171c1c7210 */ /* 0x000fe20007ffe0ff */
[----:B--2---:R0:W-:Y:S04]  /*2790*/  STS [R19], R18 ;  /* 0x0000001213007388 */ /* 0x0041e80000000800 */
[----:B------:R1:W2:Y:S01]  /*27a0*/  LDG.E.STRONG.SYS R16, desc[UR10][R16.64] ;  /* 0x0000000a10107981 */ /* 0x0002a2000c1f5900 */
[----:B------:R-:W-:Y:S02]  /*27b0*/  IMAD R29, R28, 0x4, R25 ;  /* 0x000000041c1d7824 */ /* 0x000fe400078e0219 */
[----:B------:R-:W-:-:S05]  /*27c0*/  VIADD R28, R27, 0x60 ;  /* 0x000000601b1c7836 */ /* 0x000fca0000000000 */
[----:B-1----:R-:W-:-:S05]  /*27d0*/  IADD3 R17, PT, PT, R28, R22, RZ ;  /* 0x000000161c117210 */ /* 0x002fca0007ffe0ff */
[----:B------:R-:W-:Y:S01]  /*27e0*/  IMAD.WIDE R14, R17, 0x4, R14 ;  /* 0x00000004110e7825 */ /* 0x000fe200078e020e */
[----:B--2---:R1:W-:Y:S05]  /*27f0*/  STS [R29], R16 ;  /* 0x000000101d007388 */ /* 0x0043ea0000000800 */
[----:B------:R-:W2:Y:S01]  /*2800*/  LDG.E.STRONG.SYS R14, desc[UR10][R14.64] ;  /* 0x0000000a0e0e7981 */ /* 0x000ea2000c1f5900 */
[----:B------:R-:W-:Y:S01]  /*2810*/  IMAD.IADD R28, R28, 0x1, R23 ;  /* 0x000000011c1c7824 */ /* 0x000fe200078e0217 */
[----:B------:R-:W-:-:S03]  /*2820*/  IADD3 R27, PT, PT, R27, 0x80, RZ ;  /* 0x000000801b1b7810 */ /* 0x000fc60007ffe0ff */
[----:B0-----:R-:W-:Y:S01]  /*2830*/  IMAD R19, R28, 0x4, R25 ;  /* 0x000000041c137824 */ /* 0x001fe200078e0219 */
[----:B------:R-:W-:-:S04]  /*2840*/  ISETP.GE.AND P4, PT, R27, R26, PT ;  /* 0x0000001a1b00720c */ /* 0x000fc80003f86270 */
[----:B--2---:R1:W-:Y:S09]  /*2850*/  STS [R19], R14 ;  /* 0x0000000e13007388 */ /* 0x0043f20000000800 */
[----:B------:R-:W-:Y:S05]  /*2860*/  @!P4 BRA `(.L_x_44) ;  /* 0xfffffffc0084c947 */ /* 0x000fea000383ffff */
.L_x_43:
[----:B------:R-:W-:Y:S05]  /*2870*/  BSYNC.RECONVERGENT B2 ;  /* 0x0000000000027941 */ /* 0x000fea0003800200 */
.L_x_42:
[----:B-1----:R-:W-:Y:S01]  /*2880*/  IMAD.IADD R14, R2, 0x1, -R27 ;  /* 0x00000001020e7824 */ /* 0x002fe200078e0a1b */
[----:B------:R-:W-:Y:S04]  /*2890*/  BSSY.RECONVERGENT B2, `(.L_x_45) ;  /* 0x0000016000027945 */ /* 0x000fe80003800200 */
[----:B------:R-:W-:-:S13]  /*28a0*/  ISETP.GT.AND P4, PT, R14, 0x20, PT ;  /* 0x000000200e00780c */ /* 0x000fda0003f84270 */
[----:B------:R-:W-:Y:S05]  /*28b0*/  @!P4 BRA `(.L_x_46) ;  /* 0x00000000004cc947 */ /* 0x000fea0003800000 */
[----:B------:R-:W0:Y:S01]  /*28c0*/  LDC.64 R14, c[0x0][0x380] ;  /* 0x0000e000ff0e7b82 */ /* 0x000e220000000a00 */
[----:B------:R-:W-:-:S04]  /*28d0*/  IMAD.IADD R17, R27, 0x1, R22 ;  /* 0x000000011b117824 */ /* 0x000fc800078e0216 */
[----:B0-----:R-:W-:-:S06]  /*28e0*/  IMAD.WIDE R16, R17, 0x4, R14 ;  /* 0x0000000411107825 */ /* 0x001fcc00078e020e */
[----:B------:R-:W2:Y:S01]  /*28f0*/  LDG.E.STRONG.SYS R16, desc[UR10][R16.64] ;  /* 0x0000000a10107981 */ /* 0x000ea2000c1f5900 */
[----:B------:R-:W0:Y:S01]  /*2900*/  S2UR UR6, SR_CgaCtaId ;  /* 0x00000000000679c3 */ /* 0x000e220000008800 */
[C---:B------:R-:W-:Y:S01]  /*2910*/  IADD3 R25, PT, PT, R27.reuse, 0x20, RZ ;  /* 0x000000201b197810 */ /* 0x040fe20007ffe0ff */
[----:B------:R-:W-:Y:S01]  /*2920*/  UMOV UR4, 0x400 ;  /* 0x0000040000047882 */ /* 0x000fe20000000000 */
[----:B------:R-:W-:-:S03]  /*2930*/  IMAD.IADD R18, R27, 0x1, R23 ;  /* 0x000000011b127824 */ /* 0x000fc600078e0217 */
[----:B------:R-:W-:-:S04]  /*2940*/  IMAD.IADD R29, R25, 0x1, R22 ;  /* 0x00000001191d7824 */ /* 0x000fc800078e0216 */
[----:B------:R-:W-:Y:S01]  /*2950*/  IMAD.WIDE R14, R29, 0x4, R14 ;  /* 0x000000041d0e7825 */ /* 0x000fe200078e020e */
[----:B0-----:R-:W-:-:S06]  /*2960*/  ULEA UR4, UR6, UR4, 0x18 ;  /* 0x0000000406047291 */ /* 0x001fcc000f8ec0ff */
[----:B------:R-:W-:-:S05]  /*2970*/  LEA R19, R18, UR4, 0x2 ;  /* 0x0000000412137c11 */ /* 0x000fca000f8e10ff */
[----:B--2---:R0:W-:Y:S04]  /*2980*/  STS [R19], R16 ;  /* 0x0000001013007388 */ /* 0x0041e80000000800 */
[----:B------:R-:W2:Y:S01]  /*2990*/  LDG.E.STRONG.SYS R14, desc[UR10][R14.64] ;  /* 0x0000000a0e0e7981 */ /* 0x000ea2000c1f5900 */
[----:B------:R-:W-:Y:S01]  /*29a0*/  IADD3 R25, PT, PT, R25, R23, RZ ;  /* 0x0000001719197210 */ /* 0x000fe20007ffe0ff */
[----:B------:R-:W-:Y:S01]  /*29b0*/  VIADD R27, R27, 0x40 ;  /* 0x000000401b1b7836 */ /* 0x000fe20000000000 */
[----:B------:R-:W-:Y:S02]  /*29c0*/  PLOP3.LUT P0, PT, PT, PT, PT, 0x8, 0x80 ;  /* 0x000000000080781c */ /* 0x000fe40003f0e170 */
[----:B------:R-:W-:-:S05]  /*29d0*/  LEA R25, R25, UR4, 0x2 ;  /* 0x0000000419197c11 */ /* 0x000fca000f8e10ff */
[----:B--2---:R0:W-:Y:S06]  /*29e0*/  STS [R25], R14 ;  /* 0x0000000e19007388 */ /* 0x0041ec0000000800 */
.L_x_46:
[----:B------:R-:W-:Y:S05]  /*29f0*/  BSYNC.RECONVERGENT B2 ;  /* 0x0000000000027941 */ /* 0x000fea0003800200 */
.L_x_45:
[----:B------:R-:W-:-:S13]  /*2a00*/  ISETP.LT.OR P0, PT, R27, R2, P0 ;  /* 0x000000021b00720c */ /* 0x000fda0000701670 */
[----:B------:R-:W-:Y:S05]  /*2a10*/  @!P0 BRA `(.L_x_41) ;  /* 0x0000000000288947 */ /* 0x000fea0003800000 */
[----:B0-----:R-:W0:Y:S01]  /*2a20*/  LDC.64 R14, c[0x0][0x380] ;  /* 0x0000e000ff0e7b82 */ /* 0x001e220000000a00 */
[----:B------:R-:W-:-:S04]  /*2a30*/  IMAD.IADD R17, R27, 0x1, R22 ;  /* 0x000000011b117824 */ /* 0x000fc800078e0216 */
[----:B0-----:R-:W-:-:S06]  /*2a40*/  IMAD.WIDE R14, R17, 0x4, R14 ;  /* 0x00000004110e7825 */ /* 0x001fcc00078e020e */
[----:B------:R-:W2:Y:S01]  /*2a50*/  LDG.E.STRONG.SYS R14, desc[UR10][R14.64] ;  /* 0x0000000a0e0e7981 */ /* 0x000ea2000c1f5900 */
[----:B------:R-:W0:Y:S01]  /*2a60*/  S2UR UR6, SR_CgaCtaId ;  /* 0x00000000000679c3 */ /* 0x000e220000008800 */
[----:B------:R-:W-:Y:S01]  /*2a70*/  UMOV UR4, 0x400 ;  /* 0x0000040000047882 */ /* 0x000fe20000000000 */
[----:B------:R-:W-:Y:S01]  /*2a80*/  IADD3 R27, PT, PT, R27, R23, RZ ;  /* 0x000000171b1b7210 */ /* 0x000fe20007ffe0ff */
[----:B0-----:R-:W-:-:S06]  /*2a90*/  ULEA UR4, UR6, UR4, 0x18 ;  /* 0x0000000406047291 */ /* 0x001fcc000f8ec0ff */
[----:B------:R-:W-:-:S05]  /*2aa0*/  LEA R27, R27, UR4, 0x2 ;  /* 0x000000041b1b7c11 */ /* 0x000fca000f8e10ff */
[----:B--2---:R1:W-:Y:S02]  /*2ab0*/  STS [R27], R14 ;  /* 0x0000000e1b007388 */ /* 0x0043e40000000800 */
.L_x_41:
[----:B------:R-:W-:Y:S05]  /*2ac0*/  BSYNC.RECONVERGENT B0 ;  /* 0x0000000000007941 */ /* 0x000fea0003800200 */
.L_x_40:
[----:B------:R-:W-:Y:S02]  /*2ad0*/  IMAD R23, R2, R24, R23 ;  /* 0x0000001802177224 */ /* 0x000fe400078e0217 */
[----:B------:R-:W-:Y:S01]  /*2ae0*/  IMAD R22, R24, UR5, R22 ;  /* 0x0000000518167c24 */ /* 0x000fe2000f8e0216 */
[----:B------:R-:W-:Y:S06]  /*2af0*/  @!P3 BRA `(.L_x_47) ;  /* 0xfffffff80098b947 */ /* 0x000fec000383ffff */
.L_x_39:
[----:B------:R-:W-:Y:S05]  /*2b00*/  BSYNC.RECONVERGENT B1 ;  /* 0x0000000000017941 */ /* 0x000fea0003800200 */
.L_x_38:
[----:B------:R-:W2:Y:S02]  /*2b10*/  LDCU UR4, c[0x0][0x3a0] ;  /* 0x00007400ff0477ac */ /* 0x000ea40008000800 */
[----:B--2---:R-:W-:Y:S01]  /*2b20*/  UISETP.GE.AND UP0, UPT, UR4, 0x1, UPT ;  /* 0x000000010400788c */ /* 0x004fe2000bf06270 */
[----:B------:R-:W-:Y:S08]  /*2b30*/  BAR.SYNC.DEFER_BLOCKING 0x0 ;  /* 0x0000000000007b1d */ /* 0x000ff00000010000 */
[----:B------:R-:W-:Y:S05]  /*2b40*/  BRA.U !UP0, `(.L_x_48) ;  /* 0x00000009085c7547 */ /* 0x000fea000b800000 */
[----:B------:R-:W-:Y:S01]  /*2b50*/  IMAD.MOV.U32 R15, RZ, RZ, R7 ;  /* 0x000000ffff0f7224 */ /* 0x000fe200078e0007 */
[----:B------:R-:W-:Y:S06]  /*2b60*/  @!P2 BRA `(.L_x_49) ;  /* 0x000000040054a947 */ /* 0x000fec0003800000 */
[----:B------:R-:W2:Y:S01]  /*2b70*/  LDCU UR4, c[0x0][0x3a4] ;  /* 0x00007480ff0477ac */ /* 0x000ea20008000800 */
[----:B------:R-:W-:Y:S01]  /*2b80*/  IMAD.MOV.U32 R15, RZ, RZ, R7 ;  /* 0x000000ffff0f7224 */ /* 0x000fe200078e0007 */
[----:B------:R-:W3:Y:S01]  /*2b90*/  LDCU UR9, c[0x0][0x3a4] ;  /* 0x00007480ff0977ac */ /* 0x000ee20008000800 */
[----:B--2---:R-:W-:Y:S01]  /*2ba0*/  ISETP.GE.AND P0, PT, R3, UR4, PT ;  /* 0x0000000403007c0c */ /* 0x004fe2000bf06270 */
[----:B------:R-:W-:-:S12]  /*2bb0*/  UMOV UR4, URZ ;  /* 0x000000ff00047c82 */ /* 0x000fd80008000000 */
.L_x_58:
[----:B------:R-:W-:Y:S04]  /*2bc0*/  BSSY.RECONVERGENT B0, `(.L_x_50) ;  /* 0x0000011000007945 */ /* 0x000fe80003800200 */
[----:B0-234-:R-:W-:Y:S05]  /*2bd0*/  @P0 BRA `(.L_x_51) ;  /* 0x00000000003c0947 */ /* 0x01dfea0003800000 */
[----:B------:R-:W2:Y:S01]  /*2be0*/  S2UR UR7, SR_CgaCtaId ;  /* 0x00000000000779c3 */ /* 0x000ea20000008800 */
[----:B------:R-:W-:Y:S01]  /*2bf0*/  IADD3 R17, PT, PT, R4, R15, RZ ;  /* 0x0000000f04117210 */ /* 0x000fe20007ffe0ff */
[----:B------:R-:W-:Y:S01]  /*2c00*/  UMOV UR6, 0x400 ;  /* 0x0000040000067882 */ /* 0x000fe20000000000 */
[----:B------:R-:W-:-:S03]  /*2c10*/  IADD3 R15, PT, PT, R15, 0x1, RZ ;  /* 0x000000010f0f7810 */ /* 0x000fc60007ffe0ff */
[----:B------:R-:W-:Y:S01]  /*2c20*/  IMAD.IADD R10, R17, 0x1, -R2 ;  /* 0x00000001110a7824 */ /* 0x000fe200078e0a02 */
[----:B--2---:R-:W-:-:S06]  /*2c30*/  ULEA UR6, UR7, UR6, 0x18 ;  /* 0x0000000607067291 */ /* 0x004fcc000f8ec0ff */
[----:B------:R-:W-:Y:S02]  /*2c40*/  LEA R17, R17, UR6, 0x2 ;  /* 0x0000000611117c11 */ /* 0x000fe4000f8e10ff */
[----:B01----:R-:W-:-:S03]  /*2c50*/  LEA R14, R10, UR6, 0x2 ;  /* 0x000000060a0e7c11 */ /* 0x003fc6000f8e10ff */
[----:B------:R-:W-:Y:S04]  /*2c60*/  LDS R10, [R17+-0x4] ;  /* 0xfffffc00110a7984 */ /* 0x000fe80000000800 */
[----:B------:R-:W-:Y:S04]  /*2c70*/  LDS R19, [R14] ;  /* 0x000000000e137984 */ /* 0x000fe80000000800 */
[----:B------:R-:W0:Y:S04]  /*2c80*/  LDS R16, [R17] ;  /* 0x0000000011107984 */ /* 0x000e280000000800 */
[----:B------:R-:W1:Y:S01]  /*2c90*/  LDS R21, [R14+-0x4] ;  /* 0xfffffc000e157984 */ /* 0x000e620000000800 */
[----:B0-----:R-:W-:-:S05]  /*2ca0*/  IADD3 R10, PT, PT, R16, R19, R10 ;  /* 0x00000013100a7210 */ /* 0x001fca0007ffe00a */
[----:B-1----:R-:W-:-:S05]  /*2cb0*/  IMAD.IADD R10, R10, 0x1, -R21 ;  /* 0x000000010a0a7824 */ /* 0x002fca00078e0a15 */
[----:B------:R2:W-:Y:S02]  /*2cc0*/  STS [R17], R10 ;  /* 0x0000000a11007388 */ /* 0x0005e40000000800 */
.L_x_51:
[----:B---3--:R-:W-:Y:S05]  /*2cd0*/  BSYNC.RECONVERGENT B0 ;  /* 0x0000000000007941 */ /* 0x008fea0003800200 */
.L_x_50:
[----:B------:R-:W-:Y:S01]  /*2ce0*/  BAR.SYNC.DEFER_BLOCKING 0x0 ;  /* 0x0000000000007b1d */ /* 0x000fe20000010000 */
[----:B------:R-:W-:-:S05]  /*2cf0*/  ISETP.GE.AND P0, PT, R3, UR9, PT ;  /* 0x0000000903007c0c */ /* 0x000fca000bf06270 */
[----:B------:R-:W-:Y:S08]  /*2d00*/  BSSY.RECONVERGENT B0, `(.L_x_52) ;  /* 0x0000011000007945 */ /* 0x000ff00003800200 */
[----:B------:R-:W-:Y:S05]  /*2d10*/  @P0 BRA `(.L_x_53) ;  /* 0x00000000003c0947 */ /* 0x000fea0003800000 */
[----:B------:R-:W3:Y:S01]  /*2d20*/  S2UR UR7, SR_CgaCtaId ;  /* 0x00000000000779c3 */ /* 0x000ee20000008800 */
[----:B------:R-:W-:Y:S01]  /*2d30*/  UMOV UR6, 0x400 ;  /* 0x0000040000067882 */ /* 0x000fe20000000000 */
[----:B--2---:R-:W-:Y:S02]  /*2d40*/  IMAD.IADD R17, R4, 0x1, R15 ;  /* 0x0000000104117824 */ /* 0x004fe400078e020f */
[----:B------:R-:W-:Y:S02]  /*2d50*/  VIADD R15, R15, 0x1 ;  /* 0x000000010f0f7836 */ /* 0x000fe40000000000 */
[----:B------:R-:W-:Y:S01]  /*2d60*/  IMAD.IADD R10, R17, 0x1, -R2 ;  /* 0x00000001110a7824 */ /* 0x000fe200078e0a02 */
[----:B---3--:R-:W-:-:S06]  /*2d70*/  ULEA UR6, UR7, UR6, 0x18 ;  /* 0x0000000607067291 */ /* 0x008fcc000f8ec0ff */
[----:B------:R-:W-:Y:S02]  /*2d80*/  LEA R21, R17, UR6, 0x2 ;  /* 0x0000000611157c11 */ /* 0x000fe4000f8e10ff */
[----:B0-----:R-:W-:-:S03]  /*2d90*/  LEA R16, R10, UR6, 0x2 ;  /* 0x000000060a107c11 */ /* 0x001fc6000f8e10ff */
[----:B------:R-:W-:Y:S04]  /*2da0*/  LDS R10, [R21+-0x4] ;  /* 0xfffffc00150a7984 */ /* 0x000fe80000000800 */
[----:B------:R-:W-:Y:S04]  /*2db0*/  LDS R17, [R16] ;  /* 0x0000000010117984 */ /* 0x000fe80000000800 */
[----:B-1----:R-:W0:Y:S04]  /*2dc0*/  LDS R14, [R21] ;  /* 0x00000000150e7984 */ /* 0x002e280000000800 */
[----:B------:R-:W1:Y:S01]  /*2dd0*/  LDS R19, [R16+-0x4] ;  /* 0xfffffc0010137984 */ /* 0x000e620000000800 */
[----:B0-----:R-:W-:-:S04]  /*2de0*/  IADD3 R10, PT, PT, R14, R17, R10 ;  /* 0x000000110e0a7210 */ /* 0x001fc80007ffe00a */
[----:B-1----:R-:W-:-:S05]  /*2df0*/  IADD3 R10, PT, PT, R10, -R19, RZ ;  /* 0x800000130a0a7210 */ /* 0x002fca0007ffe0ff */
[----:B------:R3:W-:Y:S02]  /*2e00*/  STS [R21], R10 ;  /* 0x0000000a15007388 */ /* 0x0007e40000000800 */
.L_x_53:
[----:B------:R-:W-:Y:S05]  /*2e10*/  BSYNC.RECONVERGENT B0 ;  /* 0x0000000000007941 */ /* 0x000fea0003800200 */
.L_x_52:
[----:B------:R-:W-:Y:S06]  /*2e20*/  BAR.SYNC.DEFER_BLOCKING 0x0 ;  /* 0x0000000000007b1d */ /* 0x000fec0000010000 */
[----:B------:R-:W-:Y:S04]  /*2e30*/  BSSY.RECONVERGENT B0, `(.L_x_54) ;  /* 0x0000011000007945 */ /* 0x000fe80003800200 */
[----:B------:R-:W-:Y:S05]  /*2e40*/  @P0 BRA `(.L_x_55) ;  /* 0x00000000003c0947 */ /* 0x000fea0003800000 */
[----:B------:R-:W4:Y:S01]  /*2e50*/  S2UR UR7, SR_CgaCtaId ;  /* 0x00000000000779c3 */ /* 0x000f220000008800 */
[----:B------:R-:W-:Y:S01]  /*2e60*/  UMOV UR6, 0x400 ;  /* 0x0000040000067882 */ /* 0x000fe20000000000 */
[----:B--2---:R-:W-:Y:S02]  /*2e70*/  IMAD.IADD R17, R4, 0x1, R15 ;  /* 0x0000000104117824 */ /* 0x004fe400078e020f */
[----:B------:R-:W-:-:S03]  /*2e80*/  VIADD R15, R15, 0x1 ;  /* 0x000000010f0f7836 */ /* 0x000fc60000000000 */
[----:B---3--:R-:W-:Y:S01]  /*2e90*/  IADD3 R10, PT, PT, R17, -R2, RZ ;  /* 0x80000002110a7210 */ /* 0x008fe20007ffe0ff */
[----:B----4-:R-:W-:-:S06]  /*2ea0*/  ULEA UR6, UR7, UR6, 0x18 ;  /* 0x0000000607067291 */ /* 0x010fcc000f8ec0ff */
[----:B------:R-:W-:Y:S02]  /*2eb0*/  LEA R21, R17, UR6, 0x2 ;  /* 0x0000000611157c11 */ /* 0x000fe4000f8e10ff */
[----:B0-----:R-:W-:-:S03]  /*2ec0*/  LEA R16, R10, UR6, 0x2 ;  /* 0x000000060a107c11 */ /* 0x001fc6000f8e10ff */
[----:B------:R-:W-:Y:S04]  /*2ed0*/  LDS R10, [R21+-0x4] ;  /* 0xfffffc00150a7984 */ /* 0x000fe80000000800 */
[----:B------:R-:W-:Y:S04]  /*2ee0*/  LDS R17, [R16] ;  /* 0x0000000010117984 */ /* 0x000fe80000000800 */
[----:B-1----:R-:W0:Y:S04]  /*2ef0*/  LDS R14, [R21] ;  /* 0x00000000150e7984 */ /* 0x002e280000000800 */
[----:B------:R-:W1:Y:S01]  /*2f00*/  LDS R19, [R16+-0x4] ;  /* 0xfffffc0010137984 */ /* 0x000e620000000800 */
[----:B0-----:R-:W-:-:S05]  /*2f10*/  IADD3 R10, PT, PT, R14, R17, R10 ;  /* 0x000000110e0a7210 */ /* 0x001fca0007ffe00a */
[----:B-1----:R-:W-:-:S05]  /*2f20*/  IMAD.IADD R10, R10, 0x1, -R19 ;  /* 0x000000010a0a7824 */ /* 0x002fca00078e0a13 */
[----:B------:R4:W-:Y:S02]  /*2f30*/  STS [R21], R10 ;  /* 0x0000000a15007388 */ /* 0x0009e40000000800 */
.L_x_55:
[----:B------:R-:W-:Y:S05]  /*2f40*/  BSYNC.RECONVERGENT B0 ;  /* 0x0000000000007941 */ /* 0x000fea0003800200 */
.L_x_54:
[----:B------:R-:W-:Y:S01]  /*2f50*/  UIADD3 UR4, UPT, UPT, UR4, 0x4, URZ ;  /* 0x0000000404047890 */ /* 0x000fe2000fffe0ff */
[----:B------:R-:W-:Y:S05]  /*2f60*/  BAR.SYNC.DEFER_BLOCKING 0x0 ;  /* 0x0000000000007b1d */ /* 0x000fea0000010000 */
[----:B------:R-:W-:Y:S01]  /*2f70*/  ISETP.NE.AND P3, PT, R9, UR4, PT ;  /* 0x0000000409007c0c */ /* 0x000fe2000bf65270 */
[----:B------:R-:W-:Y:S04]  /*2f80*/  BSSY.RECONVERGENT B0, `(.L_x_56) ;  /* 0x0000011000007945 */ /* 0x000fe80003800200 */
[----:B------:R-:W-:Y:S08]  /*2f90*/  @P0 BRA `(.L_x_57) ;  /* 0x00000000003c0947 */ /* 0x000ff00003800000 */
[----:B------:R-:W5:Y:S01]  /*2fa0*/  S2UR UR7, SR_CgaCtaId ;  /* 0x00000000000779c3 */ /* 0x000f620000008800 */
[----:B--2---:R-:W-:Y:S01]  /*2fb0*/  IADD3 R17, PT, PT, R4, R15, RZ ;  /* 0x0000000f04117210 */ /* 0x004fe20007ffe0ff */
[----:B------:R-:W-:Y:S01]  /*2fc0*/  UMOV UR6, 0x400 ;  /* 0x0000040000067882 */ /* 0x000fe20000000000 */
[----:B------:R-:W-:-:S03]  /*2fd0*/  IADD3 R15, PT, PT, R15, 0x1, RZ ;  /* 0x000000010f0f7810 */ /* 0x000fc60007ffe0ff */
[----:B---34-:R-:W-:Y:S01]  /*2fe0*/  IMAD.IADD R10, R17, 0x1, -R2 ;  /* 0x00000001110a7824 */ /* 0x018fe200078e0a02 */
[----:B-----5:R-:W-:-:S06]  /*2ff0*/  ULEA UR6, UR7, UR6, 0x18 ;  /* 0x0000000607067291 */ /* 0x020fcc000f8ec0ff */
        /* <DEDUP_REMOVED lines=9> */
.L_x_57:
[----:B------:R-:W-:Y:S05]  /*3090*/  BSYNC.RECONVERGENT B0 ;  /* 0x0000000000007941 */ /* 0x000fea0003800200 */
.L_x_56:
[----:B------:R-:W-:Y:S06]  /*30a0*/  BAR.SYNC.DEFER_BLOCKING 0x0 ;  /* 0x0000000000007b1d */ /* 0x000fec0000010000 */
[----:B------:R-:W-:Y:S05]  /*30b0*/  @P3 BRA `(.L_x_58) ;  /* 0xfffffff800c03947 */ /* 0x000fea000383ffff */
.L_x_49:
[----:B------:R-:W-:-:S13]  /*30c0*/  ISETP.NE.AND P0, PT, R8, RZ, PT ;  /* 0x000000ff0800720c */ /* 0x000fda0003f05270 */
[----:B------:R-:W-:Y:S05]  /*30d0*/  @!P0 BRA `(.L_x_48) ;  /* 0x0000000000f88947 */ /* 0x000fea0003800000 */
[----:B------:R-:W5:Y:S01]  /*30e0*/  LDCU UR4, c[0x0][0x3a4] ;  /* 0x00007480ff0477ac */ /* 0x000f620008000800 */
[----:B------:R-:W-:Y:S01]  /*30f0*/  BSSY.RECONVERGENT B0, `(.L_x_59) ;  /* 0x0000012000007945 */ /* 0x000fe20003800200 */
[----:B-----5:R-:W-:-:S13]  /*3100*/  ISETP.GE.AND P3, PT, R3, UR4, PT ;  /* 0x0000000403007c0c */ /* 0x020fda000bf66270 */
[----:B------:R-:W-:Y:S05]  /*3110*/  @P3 BRA `(.L_x_60) ;  /* 0x00000000003c3947 */ /* 0x000fea0003800000 */
[----:B------:R-:W5:Y:S01]  /*3120*/  S2UR UR6, SR_CgaCtaId ;  /* 0x00000000000679c3 */ /* 0x000f620000008800 */
[----:B------:R-:W-:Y:S01]  /*3130*/  UMOV UR4, 0x400 ;  /* 0x0000040000047882 */ /* 0x000fe20000000000 */
[----:B--2---:R-:W-:Y:S02]  /*3140*/  IMAD.IADD R17, R4, 0x1, R15 ;  /* 0x0000000104117824 */ /* 0x004fe400078e020f */
[----:B------:R-:W-:Y:S02]  /*3150*/  VIADD R15, R15, 0x1 ;  /* 0x000000010f0f7836 */ /* 0x000fe40000000000 */
[----:B0--34-:R-:W-:Y:S01]  /*3160*/  IMAD.IADD R10, R17, 0x1, -R2 ;  /* 0x00000001110a7824 */ /* 0x019fe200078e0a02 */
[----:B-----5:R-:W-:-:S06]  /*3170*/  ULEA UR4, UR6, UR4, 0x18 ;  /* 0x0000000406047291 */ /* 0x020fcc000f8ec0ff */
[----:B------:R-:W-:Y:S02]  /*3180*/  LEA R17, R17, UR4, 0x2 ;  /* 0x0000000411117c11 */ /* 0x000fe4000f8e10ff */
[----:B-1----:R-:W-:-:S03]  /*3190*/  LEA R14, R10, UR4, 0x2 ;  /* 0x000000040a0e7c11 */ /* 0x002fc6000f8e10ff */
[----:B------:R-:W-:Y:S04]  /*31a0*/  LDS R10, [R17+-0x4] ;  /* 0xfffffc00110a7984 */ /* 0x000fe80000000800 */
[----:B------:R-:W-:Y:S04]  /*31b0*/  LDS R19, [R14] ;  /* 0x000000000e137984 */ /* 0x000fe80000000800 */
[----:B------:R-:W0:Y:S04]  /*31c0*/  LDS R16, [R17] ;  /* 0x0000000011107984 */ /* 0x000e280000000800 */
[----:B------:R-:W1:Y:S01]  /*31d0*/  LDS R21, [R14+-0x4] ;  /* 0xfffffc000e157984 */ /* 0x000e620000000800 */
[----:B0-----:R-:W-:-:S04]  /*31e0*/  IADD3 R10, PT, PT, R16, R19, R10 ;  /* 0x00000013100a7210 */ /* 0x001fc80007ffe00a */
[----:B-1----:R-:W-:-:S05]  /*31f0*/  IADD3 R10, PT, PT, R10, -R21, RZ ;  /* 0x800000150a0a7210 */ /* 0x002fca0007ffe0ff */
[----:B------:R0:W-:Y:S02]  /*3200*/  STS [R17], R10 ;  /* 0x0000000a11007388 */ /* 0x0001e40000000800 */
.L_x_60:
[----:B------:R-:W-:Y:S05]  /*3210*/  BSYNC.RECONVERGENT B0 ;  /* 0x0000000000007941 */ /* 0x000fea0003800200 */
.L_x_59:
[----:B------:R-:W-:Y:S01]  /*3220*/  BAR.SYNC.DEFER_BLOCKING 0x0 ;  /* 0x0000000000007b1d */ /* 0x000fe20000010000 */
[----:B------:R-:W-:-:S13]  /*3230*/  ISETP.NE.AND P0, PT, R8, 0x1, PT ;  /* 0x000000010800780c */ /* 0x000fda0003f05270 */
[----:B------:R-:W-:Y:S05]  /*3240*/  @!P0 BRA `(.L_x_48) ;  /* 0x00000000009c8947 */ /* 0x000fea0003800000 */
[----:B------:R-:W-:Y:S04]  /*3250*/  BSSY.RECONVERGENT B0, `(.L_x_61) ;  /* 0x0000011000007945 */ /* 0x000fe80003800200 */
[----:B------:R-:W-:Y:S05]  /*3260*/  @P3 BRA `(.L_x_62) ;  /* 0x00000000003c3947 */ /* 0x000fea0003800000 */
[----:B------:R-:W5:Y:S01]  /*3270*/  S2UR UR6, SR_CgaCtaId ;  /* 0x00000000000679c3 */ /* 0x000f620000008800 */
[----:B------:R-:W-:Y:S01]  /*3280*/  UMOV UR4, 0x400 ;  /* 0x0000040000047882 */ /* 0x000fe20000000000 */
[----:B0-2---:R-:W-:Y:S02]  /*3290*/  IMAD.IADD R17, R4, 0x1, R15 ;  /* 0x0000000104117824 */ /* 0x005fe400078e020f */
[----:B------:R-:W-:-:S03]  /*32a0*/  VIADD R15, R15, 0x1 ;  /* 0x000000010f0f7836 */ /* 0x000fc60000000000 */
[----:B---34-:R-:W-:Y:S01]  /*32b0*/  IADD3 R10, PT, PT, R17, -R2, RZ ;  /* 0x80000002110a7210 */ /* 0x018fe20007ffe0ff */
[----:B-----5:R-:W-:-:S06]  /*32c0*/  ULEA UR4, UR6, UR4, 0x18 ;  /* 0x0000000406047291 */ /* 0x020fcc000f8ec0ff */
[----:B------:R-:W-:Y:S02]  /*32d0*/  LEA R21, R17, UR4, 0x2 ;  /* 0x0000000411157c11 */ /* 0x000fe4000f8e10ff */
[----:B------:R-:W-:-:S03]  /*32e0*/  LEA R16, R10, UR4, 0x2 ;  /* 0x000000040a107c11 */ /* 0x000fc6000f8e10ff */
[----:B------:R-:W-:Y:S04]  /*32f0*/  LDS R10, [R21+-0x4] ;  /* 0xfffffc00150a7984 */ /* 0x000fe80000000800 */
[----:B------:R-:W-:Y:S04]  /*3300*/  LDS R17, [R16] ;  /* 0x0000000010117984 */ /* 0x000fe80000000800 */
[----:B-1----:R-:W0:Y:S04]  /*3310*/  LDS R14, [R21] ;  /* 0x00000000150e7984 */ /* 0x002e280000000800 */
[----:B------:R-:W1:Y:S01]  /*3320*/  LDS R19, [R16+-0x4] ;  /* 0xfffffc0010137984 */ /* 0x000e620000000800 */
[----:B0-----:R-:W-:-:S05]  /*3330*/  IADD3 R10, PT, PT, R14, R17, R10 ;  /* 0x000000110e0a7210 */ /* 0x001fca0007ffe00a */
[----:B-1----:R-:W-:-:S05]  /*3340*/  IMAD.IADD R10, R10, 0x1, -R19 ;  /* 0x000000010a0a7824 */ /* 0x002fca00078e0a13 */
[----:B------:R0:W-:Y:S02]  /*3350*/  STS [R21], R10 ;  /* 0x0000000a15007388 */ /* 0x0001e40000000800 */
.L_x_62:
[----:B------:R-:W-:Y:S05]  /*3360*/  BSYNC.RECONVERGENT B0 ;  /* 0x0000000000007941 */ /* 0x000fea0003800200 */
.L_x_61:
[----:B------:R-:W-:Y:S01]  /*3370*/  BAR.SYNC.DEFER_BLOCKING 0x0 ;  /* 0x0000000000007b1d */ /* 0x000fe20000010000 */
[----:B------:R-:W-:-:S13]  /*3380*/  ISETP.NE.AND P0, PT, R8, 0x2, PT ;  /* 0x000000020800780c */ /* 0x000fda0003f05270 */
[----:B------:R-:W-:Y:S05]  /*3390*/  @!P0 BRA `(.L_x_48) ;  /* 0x0000000000488947 */ /* 0x000fea0003800000 */
[----:B------:R-:W-:Y:S04]  /*33a0*/  BSSY.RECONVERGENT B0, `(.L_x_63) ;  /* 0x0000010000007945 */ /* 0x000fe80003800200 */
[----:B------:R-:W-:Y:S05]  /*33b0*/  @P3 BRA `(.L_x_64) ;  /* 0x0000000000383947 */ /* 0x000fea0003800000 */
[----:B------:R-:W5:Y:S01]  /*33c0*/  S2UR UR6, SR_CgaCtaId ;  /* 0x00000000000679c3 */ /* 0x000f620000008800 */
[----:B------:R-:W-:Y:S01]  /*33d0*/  IADD3 R15, PT, PT, R4, R15, RZ ;  /* 0x0000000f040f7210 */ /* 0x000fe20007ffe0ff */
[----:B------:R-:W-:-:S04]  /*33e0*/  UMOV UR4, 0x400 ;  /* 0x0000040000047882 */ /* 0x000fc80000000000 */
[----:B0-234-:R-:W-:Y:S01]  /*33f0*/  IMAD.IADD R10, R15, 0x1, -R2 ;  /* 0x000000010f0a7824 */ /* 0x01dfe200078e0a02 */
[----:B-----5:R-:W-:-:S06]  /*3400*/  ULEA UR4, UR6, UR4, 0x18 ;  /* 0x0000000406047291 */ /* 0x020fcc000f8ec0ff */
[----:B------:R-:W-:Y:S02]  /*3410*/  LEA R15, R15, UR4, 0x2 ;  /* 0x000000040f0f7c11 */ /* 0x000fe4000f8e10ff */
[----:B-1----:R-:W-:-:S03]  /*3420*/  LEA R14, R10, UR4, 0x2 ;  /* 0x000000040a0e7c11 */ /* 0x002fc6000f8e10ff */
[----:B------:R-:W-:Y:S04]  /*3430*/  LDS R10, [R15+-0x4] ;  /* 0xfffffc000f0a7984 */ /* 0x000fe80000000800 */
[----:B------:R-:W-:Y:S04]  /*3440*/  LDS R17, [R14] ;  /* 0x000000000e117984 */ /* 0x000fe80000000800 */
[----:B------:R-:W0:Y:S04]  /*3450*/  LDS R16, [R15] ;  /* 0x000000000f107984 */ /* 0x000e280000000800 */
[----:B------:R-:W1:Y:S01]  /*3460*/  LDS R19, [R14+-0x4] ;  /* 0xfffffc000e137984 */ /* 0x000e620000000800 */
[----:B0-----:R-:W-:-:S05]  /*3470*/  IADD3 R10, PT, PT, R16, R17, R10 ;  /* 0x00000011100a7210 */ /* 0x001fca0007ffe00a */
[----:B-1----:R-:W-:-:S05]  /*3480*/  IMAD.IADD R10, R10, 0x1, -R19 ;  /* 0x000000010a0a7824 */ /* 0x002fca00078e0a13 */
[----:B------:R0:W-:Y:S02]  /*3490*/  STS [R15], R10 ;  /* 0x0000000a0f007388 */ /* 0x0001e40000000800 */
.L_x_64:
[----:B------:R-:W-:Y:S05]  /*34a0*/  BSYNC.RECONVERGENT B0 ;  /* 0x0000000000007941 */ /* 0x000fea0003800200 */
.L_x_63:
[----:B------:R-:W-:Y:S06]  /*34b0*/  BAR.SYNC.DEFER_BLOCKING 0x0 ;  /* 0x0000000000007b1d */ /* 0x000fec0000010000 */
.L_x_48:
[----:B------:R-:W5:Y:S01]  /*34c0*/  LDCU UR4, c[0x0][0x3a4] ;  /* 0x00007480ff0477ac */ /* 0x000f620008000800 */
[----:B0-234-:R-:W-:Y:S01]  /*34d0*/  SHF.R.S32.HI R10, RZ, 0x1f, R3 ;  /* 0x0000001fff0a7819 */ /* 0x01dfe20000011403 */
[----:B------:R-:W-:Y:S03]  /*34e0*/  BSSY.RECONVERGENT B1, `(.L_x_65) ;  /* 0x0000066000017945 */ /* 0x000fe60003800200 */
[----:B------:R-:W-:-:S04]  /*34f0*/  LEA.HI R10, R10, R3, RZ, 0x5 ;  /* 0x000000030a0a7211 */ /* 0x000fc800078f28ff */
[----:B------:R-:W-:-:S04]  /*3500*/  SHF.R.S32.HI R22, RZ, 0x5, R10 ;  /* 0x00000005ff167819 */ /* 0x000fc8000001140a */
[----:B-----5:R-:W-:-:S13]  /*3510*/  ISETP.GE.AND P0, PT, R22, UR4, PT ;  /* 0x0000000416007c0c */ /* 0x020fda000bf06270 */
[----:B------:R-:W-:Y:S05]  /*3520*/  @P0 BRA `(.L_x_66) ;  /* 0x0000000400840947 */ /* 0x000fea0003800000 */
[----:B------:R-:W0:Y:S01]  /*3530*/  LDCU UR4, c[0x0][0x3a8] ;  /* 0x00007500ff0477ac */ /* 0x000e220008000800 */
[----:B------:R-:W-:Y:S01]  /*3540*/  IMAD R24, R22, UR5, RZ ;  /* 0x0000000516187c24 */ /* 0x000fe2000f8e02ff */
[----:B------:R-:W-:Y:S01]  /*3550*/  MOV R23, R6 ;  /* 0x0000000600177202 */ /* 0x000fe20000000f00 */
[----:B0-----:R-:W-:-:S06]  /*3560*/  UIADD3 UR4, UPT, UPT, UR5, UR4, URZ ;  /* 0x0000000405047290 */ /* 0x001fcc000fffe0ff */
[----:B------:R-:W-:-:S07]  /*3570*/  IADD3 R24, PT, PT, R11, UR4, R24 ;  /* 0x000000040b187c10 */ /* 0x000fce000fffe018 */
.L_x_74:
[----:B01----:R-:W0:Y:S01]  /*3580*/  LDC.64 R14, c[0x0][0x3a0] ;  /* 0x0000e800ff0e7b82 */ /* 0x003e220000000a00 */
[----:B------:R-:W-:Y:S01]  /*3590*/  LOP3.LUT R16, R10, 0xffffffe0, RZ, 0xc0, !PT ;  /* 0xffffffe00a107812 */ /* 0x000fe200078ec0ff */
[----:B------:R-:W1:Y:S01]  /*35a0*/  LDCU UR4, c[0x0][0x3d4] ;  /* 0x00007a80ff0477ac */ /* 0x000e620008000800 */
[----:B------:R-:W-:Y:S03]  /*35b0*/  BSSY.RECONVERGENT B0, `(.L_x_67) ;  /* 0x0000054000007945 */ /* 0x000fe60003800200 */
[----:B------:R-:W-:Y:S02]  /*35c0*/  IMAD.IADD R27, R3, 0x1, -R16 ;  /* 0x00000001031b7824 */ /* 0x000fe400078e0a10 */
[----:B-1----:R-:W-:-:S03]  /*35d0*/  VIADD R22, R22, UR4 ;  /* 0x0000000416167c36 */ /* 0x002fc60008000000 */
[----:B0-----:R-:W-:Y:S02]  /*35e0*/  ISETP.GE.AND P0, PT, R27, R14, PT ;  /* 0x0000000e1b00720c */ /* 0x001fe40003f06270 */
[----:B------:R-:W-:-:S11]  /*35f0*/  ISETP.GE.AND P3, PT, R22, R15, PT ;  /* 0x0000000f1600720c */ /* 0x000fd60003f66270 */
[----:B------:R-:W-:Y:S05]  /*3600*/  @P0 BRA `(.L_x_68) ;  /* 0x0000000400380947 */ /* 0x000fea0003800000 */
[----:B------:R-:W-:Y:S01]  /*3610*/  IADD3 R15, PT, PT, -R27, R14, RZ ;  /* 0x0000000e1b0f7210 */ /* 0x000fe20007ffe1ff */
[----:B------:R-:W-:Y:S01]  /*3620*/  BSSY.RECONVERGENT B2, `(.L_x_69) ;  /* 0x0000028000027945 */ /* 0x000fe20003800200 */
[----:B------:R-:W-:Y:S02]  /*3630*/  PLOP3.LUT P0, PT, PT, PT, PT, 0x80, 0x8 ;  /* 0x000000000008781c */ /* 0x000fe40003f0f070 */
[----:B------:R-:W-:-:S13]  /*3640*/  ISETP.GT.AND P4, PT, R15, 0x60, PT ;  /* 0x000000600f00780c */ /* 0x000fda0003f84270 */
[----:B------:R-:W-:Y:S05]  /*3650*/  @!P4 BRA `(.L_x_70) ;  /* 0x000000000090c947 */ /* 0x000fea0003800000 */
[----:B------:R-:W0:Y:S01]  /*3660*/  S2R R16, SR_CgaCtaId ;  /* 0x0000000000107919 */ /* 0x000e220000008800 */
[----:B------:R-:W-:Y:S01]  /*3670*/  MOV R15, 0x400 ;  /* 0x00000400000f7802 */ /* 0x000fe20000000f00 */
[----:B------:R-:W-:Y:S01]  /*3680*/  VIADD R25, R14, 0xffffffa0 ;  /* 0xffffffa00e197836 */ /* 0x000fe20000000000 */
[----:B------:R-:W-:Y:S02]  /*3690*/  PLOP3.LUT P0, PT, PT, PT, PT, 0x8, 0x80 ;  /* 0x000000000080781c */ /* 0x000fe40003f0e170 */
[----:B0-----:R-:W-:-:S11]  /*36a0*/  LEA R15, R16, R15, 0x18 ;  /* 0x0000000f100f7211 */ /* 0x001fd600078ec0ff */
.L_x_71:
[C---:B0-----:R-:W-:Y:S02]  /*36b0*/  IMAD.IADD R16, R27.reuse, 0x1, R23 ;  /* 0x000000011b107824 */ /* 0x041fe400078e0217 */
[C---:B------:R-:W-:Y:S02]  /*36c0*/  VIADD R20, R27.reuse, 0x20 ;  /* 0x000000201b147836 */ /* 0x040fe40000000000 */
[C-C-:B------:R-:W-:Y:S01]  /*36d0*/  IMAD.IADD R19, R27.reuse, 0x1, R24.reuse ;  /* 0x000000011b137824 */ /* 0x140fe200078e0218 */
[----:B------:R-:W-:Y:S01]  /*36e0*/  LEA R26, R16, R15, 0x2 ;  /* 0x0000000f101a7211 */ /* 0x000fe200078e10ff */
[C---:B------:R-:W-:Y:S01]  /*36f0*/  IMAD.IADD R21, R20.reuse, 0x1, R24 ;  /* 0x0000000114157824 */ /* 0x040fe200078e0218 */
[----:B------:R-:W0:Y:S01]  /*3700*/  LDC.64 R16, c[0x0][0x380] ;  /* 0x0000e000ff107b82 */ /* 0x000e220000000a00 */
[----:B------:R-:W-:Y:S02]  /*3710*/  IADD3 R28, PT, PT, R20, R23, RZ ;  /* 0x00000017141c7210 */ /* 0x000fe40007ffe0ff */
[----:B------:R1:W2:Y:S03]  /*3720*/  LDS R29, [R26] ;  /* 0x000000001a1d7984 */ /* 0x0002a60000000800 */
[----:B------:R-:W-:Y:S01]  /*3730*/  IMAD R28, R28, 0x4, R15 ;  /* 0x000000041c1c7824 */ /* 0x000fe200078e020f */
[----:B-1----:R-:W-:Y:S01]  /*3740*/  IADD3 R26, PT, PT, R27, 0x40, RZ ;  /* 0x000000401b1a7810 */ /* 0x002fe20007ffe0ff */
[----:B0-----:R-:W-:-:S04]  /*3750*/  IMAD.WIDE R18, R19, 0x4, R16 ;  /* 0x0000000413127825 */ /* 0x001fc800078e0210 */
[----:B------:R-:W-:Y:S01]  /*3760*/  IMAD.WIDE R20, R21, 0x4, R16 ;  /* 0x0000000415147825 */ /* 0x000fe200078e0210 */
[----:B--2---:R0:W-:Y:S04]  /*3770*/  STG.E.STRONG.SYS desc[UR10][R18.64], R29 ;  /* 0x0000001d12007986 */ /* 0x0041e8000c11590a */
[----:B------:R-:W1:Y:S01]  /*3780*/  LDS R28, [R28] ;  /* 0x000000001c1c7984 */ /* 0x000e620000000800 */
[C---:B0-----:R-:W-:Y:S01]  /*3790*/  IMAD.IADD R18, R26.reuse, 0x1, R23 ;  /* 0x000000011a127824 */ /* 0x041fe200078e0217 */
[----:B------:R-:W-:Y:S01]  /*37a0*/  IADD3 R19, PT, PT, R26, R24, RZ ;  /* 0x000000181a137210 */ /* 0x000fe20007ffe0ff */
[C---:B------:R-:W-:Y:S02]  /*37b0*/  VIADD R26, R27.reuse, 0x60 ;  /* 0x000000601b1a7836 */ /* 0x040fe40000000000 */
[----:B------:R-:W-:-:S05]  /*37c0*/  VIADD R27, R27, 0x80 ;  /* 0x000000801b1b7836 */ /* 0x000fca0000000000 */
[----:B------:R-:W-:Y:S01]  /*37d0*/  ISETP.GE.AND P4, PT, R27, R25, PT ;  /* 0x000000191b00720c */ /* 0x000fe20003f86270 */
[----:B-1----:R0:W-:Y:S02]  /*37e0*/  STG.E.STRONG.SYS desc[UR10][R20.64], R28 ;  /* 0x0000001c14007986 */ /* 0x0021e4000c11590a */
[----:B0-----:R-:W-:Y:S02]  /*37f0*/  IMAD R20, R18, 0x4, R15 ;  /* 0x0000000412147824 */ /* 0x001fe400078e020f */
[----:B------:R-:W-:-:S03]  /*3800*/  IMAD.WIDE R18, R19, 0x4, R16 ;  /* 0x0000000413127825 */ /* 0x000fc600078e0210 */
[----:B------:R-:W0:Y:S04]  /*3810*/  LDS R29, [R20] ;  /* 0x00000000141d7984 */ /* 0x000e280000000800 */
[----:B0-----:R0:W-:Y:S02]  /*3820*/  STG.E.STRONG.SYS desc[UR10][R18.64], R29 ;  /* 0x0000001d12007986 */ /* 0x0011e4000c11590a */
[C---:B0-----:R-:W-:Y:S02]  /*3830*/  IMAD.IADD R18, R26.reuse, 0x1, R23 ;  /* 0x000000011a127824 */ /* 0x041fe400078e0217 */
[----:B------:R-:W-:-:S03]  /*3840*/  IMAD.IADD R26, R26, 0x1, R24 ;  /* 0x000000011a1a7824 */ /* 0x000fc600078e0218 */
[----:B------:R-:W-:Y:S01]  /*3850*/  LEA R18, R18, R15, 0x2 ;  /* 0x0000000f12127211 */ /* 0x000fe200078e10ff */
[----:B------:R-:W-:-:S04]  /*3860*/  IMAD.WIDE R16, R26, 0x4, R16 ;  /* 0x000000041a107825 */ /* 0x000fc800078e0210 */
[----:B------:R-:W0:Y:S04]  /*3870*/  LDS R21, [R18] ;  /* 0x0000000012157984 */ /* 0x000e280000000800 */
[----:B0-----:R0:W-:Y:S01]  /*3880*/  STG.E.STRONG.SYS desc[UR10][R16.64], R21 ;  /* 0x0000001510007986 */ /* 0x0011e2000c11590a */
[----:B------:R-:W-:Y:S05]  /*3890*/  @!P4 BRA `(.L_x_71) ;  /* 0xfffffffc0084c947 */ /* 0x000fea000383ffff */
.L_x_70:
[----:B------:R-:W-:Y:S05]  /*38a0*/  BSYNC.RECONVERGENT B2 ;  /* 0x0000000000027941 */ /* 0x000fea0003800200 */
.L_x_69:
[----:B------:R-:W-:Y:S01]  /*38b0*/  IADD3 R15, PT, PT, -R27, R14, RZ ;  /* 0x0000000e1b0f7210 */ /* 0x000fe20007ffe1ff */
[----:B------:R-:W-:Y:S03]  /*38c0*/  BSSY.RECONVERGENT B2, `(.L_x_72) ;  /* 0x0000016000027945 */ /* 0x000fe60003800200 */
[----:B------:R-:W-:-:S13]  /*38d0*/  ISETP.GT.AND P4, PT, R15, 0x20, PT ;  /* 0x000000200f00780c */ /* 0x000fda0003f84270 */
[----:B------:R-:W-:Y:S05]  /*38e0*/  @!P4 BRA `(.L_x_73) ;  /* 0x00000000004cc947 */ /* 0x000fea0003800000 */
[----:B------:R-:W1:Y:S01]  /*38f0*/  S2UR UR6, SR_CgaCtaId ;  /* 0x00000000000679c3 */ /* 0x000e620000008800 */
[----:B------:R-:W-:Y:S01]  /*3900*/  UMOV UR4, 0x400 ;  /* 0x0000040000047882 */ /* 0x000fe20000000000 */
[C-C-:B------:R-:W-:Y:S01]  /*3910*/  IMAD.IADD R15, R27.reuse, 0x1, R23.reuse ;  /* 0x000000011b0f7824 */ /* 0x140fe200078e0217 */
[C---:B------:R-:W-:Y:S01]  /*3920*/  IADD3 R19, PT, PT, R27.reuse, R24, RZ ;  /* 0x000000181b137210 */ /* 0x040fe20007ffe0ff */
[C---:B------:R-:W-:Y:S01]  /*3930*/  VIADD R20, R27.reuse, 0x20 ;  /* 0x000000201b147836 */ /* 0x040fe20000000000 */
[----:B------:R-:W-:Y:S02]  /*3940*/  PLOP3.LUT P0, PT, PT, PT, PT, 0x8, 0x80 ;  /* 0x000000000080781c */ /* 0x000fe40003f0e170 */
[----:B------:R-:W-:Y:S01]  /*3950*/  IADD3 R27, PT, PT, R27, 0x40, RZ ;  /* 0x000000401b1b7810 */ /* 0x000fe20007ffe0ff */
[----:B0-----:R-:W0:Y:S01]  /*3960*/  LDC.64 R16, c[0x0][0x380] ;  /* 0x0000e000ff107b82 */ /* 0x001e220000000a00 */
[C---:B------:R-:W-:Y:S02]  /*3970*/  IMAD.IADD R21, R20.reuse, 0x1, R23 ;  /* 0x0000000114157824 */ /* 0x040fe400078e0217 */
[----:B------:R-:W-:Y:S01]  /*3980*/  IMAD.IADD R25, R20, 0x1, R24 ;  /* 0x0000000114197824 */ /* 0x000fe200078e0218 */
[----:B-1----:R-:W-:-:S06]  /*3990*/  ULEA UR4, UR6, UR4, 0x18 ;  /* 0x0000000406047291 */ /* 0x002fcc000f8ec0ff */
[----:B------:R-:W-:Y:S01]  /*39a0*/  LEA R15, R15, UR4, 0x2 ;  /* 0x000000040f0f7c11 */ /* 0x000fe2000f8e10ff */
[----:B0-----:R-:W-:Y:S01]  /*39b0*/  IMAD.WIDE R18, R19, 0x4, R16 ;  /* 0x0000000413127825 */ /* 0x001fe200078e0210 */
[----:B------:R-:W-:-:S04]  /*39c0*/  LEA R21, R21, UR4, 0x2 ;  /* 0x0000000415157c11 */ /* 0x000fc8000f8e10ff */
[----:B------:R-:W0:Y:S01]  /*39d0*/  LDS R15, [R15] ;  /* 0x000000000f0f7984 */ /* 0x000e220000000800 */
[----:B------:R-:W-:-:S03]  /*39e0*/  IMAD.WIDE R16, R25, 0x4, R16 ;  /* 0x0000000419107825 */ /* 0x000fc600078e0210 */
[----:B0-----:R-:W-:Y:S04]  /*39f0*/  STG.E.STRONG.SYS desc[UR10][R18.64], R15 ;  /* 0x0000000f12007986 */ /* 0x001fe8000c11590a */
[----:B------:R-:W0:Y:S04]  /*3a00*/  LDS R21, [R21] ;  /* 0x0000000015157984 */ /* 0x000e280000000800 */
[----:B0-----:R1:W-:Y:S02]  /*3a10*/  STG.E.STRONG.SYS desc[UR10][R16.64], R21 ;  /* 0x0000001510007986 */ /* 0x0013e4000c11590a */
.L_x_73:
[----:B------:R-:W-:Y:S05]  /*3a20*/  BSYNC.RECONVERGENT B2 ;  /* 0x0000000000027941 */ /* 0x000fea0003800200 */
.L_x_72:
[----:B------:R-:W-:-:S13]  /*3a30*/  ISETP.LT.OR P0, PT, R27, R14, P0 ;  /* 0x0000000e1b00720c */ /* 0x000fda0000701670 */
[----:B------:R-:W-:Y:S05]  /*3a40*/  @!P0 BRA `(.L_x_68) ;  /* 0x0000000000288947 */ /* 0x000fea0003800000 */
[----:B------:R-:W2:Y:S01]  /*3a50*/  S2UR UR6, SR_CgaCtaId ;  /* 0x00000000000679c3 */ /* 0x000ea20000008800 */
[----:B------:R-:W-:Y:S01]  /*3a60*/  UMOV UR4, 0x400 ;  /* 0x0000040000047882 */ /* 0x000fe20000000000 */
[C---:B------:R-:W-:Y:S02]  /*3a70*/  IMAD.IADD R14, R27.reuse, 0x1, R23 ;  /* 0x000000011b0e7824 */ /* 0x040fe400078e0217 */
[----:B------:R-:W-:Y:S01]  /*3a80*/  IMAD.IADD R27, R27, 0x1, R24 ;  /* 0x000000011b1b7824 */ /* 0x000fe200078e0218 */
[----:B--2---:R-:W-:-:S06]  /*3a90*/  ULEA UR4, UR6, UR4, 0x18 ;  /* 0x0000000406047291 */ /* 0x004fcc000f8ec0ff */
[----:B01----:R-:W-:Y:S02]  /*3aa0*/  LEA R16, R14, UR4, 0x2 ;  /* 0x000000040e107c11 */ /* 0x003fe4000f8e10ff */
[----:B------:R-:W0:Y:S03]  /*3ab0*/  LDC.64 R14, c[0x0][0x380] ;  /* 0x0000e000ff0e7b82 */ /* 0x000e260000000a00 */
[----:B------:R-:W1:Y:S01]  /*3ac0*/  LDS R17, [R16] ;  /* 0x0000000010117984 */ /* 0x000e620000000800 */
[----:B0-----:R-:W-:-:S05]  /*3ad0*/  IMAD.WIDE R14, R27, 0x4, R14 ;  /* 0x000000041b0e7825 */ /* 0x001fca00078e020e */
[----:B-1----:R2:W-:Y:S02]  /*3ae0*/  STG.E.STRONG.SYS desc[UR10][R14.64], R17 ;  /* 0x000000110e007986 */ /* 0x0025e4000c11590a */
.L_x_68:
[----:B------:R-:W-:Y:S05]  /*3af0*/  BSYNC.RECONVERGENT B0 ;  /* 0x0000000000007941 */ /* 0x000fea0003800200 */
.L_x_67:
[----:B--2---:R-:W2:Y:S02]  /*3b00*/  LDC R15, c[0x0][0x3d4] ;  /* 0x0000f500ff0f7b82 */ /* 0x004ea40000000800 */
[----:B--2---:R-:W-:Y:S02]  /*3b10*/  IMAD R23, R2, R15, R23 ;  /* 0x0000000f02177224 */ /* 0x004fe400078e0217 */
[----:B------:R-:W-:Y:S01]  /*3b20*/  IMAD R24, R15, UR5, R24 ;  /* 0x000000050f187c24 */ /* 0x000fe2000f8e0218 */
[----:B------:R-:W-:Y:S06]  /*3b30*/  @!P3 BRA `(.L_x_74) ;  /* 0xfffffff80090b947 */ /* 0x000fec000383ffff */
.L_x_66:
[----:B------:R-:W-:Y:S05]  /*3b40*/  BSYNC.RECONVERGENT B1 ;  /* 0x0000000000017941 */ /* 0x000fea0003800200 */
.L_x_65:
[----:B------:R-:W2:Y:S01]  /*3b50*/  @!P1 LDG.E.STRONG.SYS R10, desc[UR10][R12.64+0x4] ;  /* 0x0000040a0c0a9981 */ /* 0x000ea2000c1f5900 */
[----:B01----:R-:W0:Y:S01]  /*3b60*/  LDC R16, c[0x0][0x3c0] ;  /* 0x0000f000ff107b82 */ /* 0x003e220000000800 */
[----:B------:R-:W-:-:S07]  /*3b70*/  UIADD3 UR8, UPT, UPT, UR8, 0x1, URZ ;  /* 0x0000000108087890 */ /* 0x000fce000fffe0ff */
[----:B------:R-:W1:Y:S01]  /*3b80*/  LDC R14, c[0x0][0x3a0] ;  /* 0x0000e800ff0e7b82 */ /* 0x000e620000000800 */
[----:B0-----:R-:W-:Y:S01]  /*3b90*/  ISETP.NE.AND P0, PT, R16, UR8, PT ;  /* 0x0000000810007c0c */ /* 0x001fe2000bf05270 */
[----:B-1----:R-:W-:Y:S01]  /*3ba0*/  IMAD.IADD R11, R11, 0x1, R14 ;  /* 0x000000010b0b7824 */ /* 0x002fe200078e020e */
[----:B--2---:R-:W-:-:S05]  /*3bb0*/  @!P1 IADD3 R15, PT, PT, R10, 0x1, RZ ;  /* 0x000000010a0f9810 */ /* 0x004fca0007ffe0ff */
[----:B------:R2:W-:Y:S01]  /*3bc0*/  @!P1 STG.E.STRONG.SYS desc[UR10][R12.64+0x4], R15 ;  /* 0x0000040f0c009986 */ /* 0x0005e2000c11590a */
[----:B------:R-:W-:Y:S06]  /*3bd0*/  BAR.SYNC.DEFER_BLOCKING 0x0 ;  /* 0x0000000000007b1d */ /* 0x000fec0000010000 */
[----:B------:R-:W-:Y:S05]  /*3be0*/  @P0 BRA `(.L_x_75) ;  /* 0xffffffe800000947 */ /* 0x000fea000383ffff */
.L_x_35:
[----:B------:R-:W-:-:S13]  /*3bf0*/  ISETP.NE.AND P0, PT, R3, RZ, PT ;  /* 0x000000ff0300720c */ /* 0x000fda0003f05270 */
[----:B------:R-:W-:Y:S05]  /*3c00*/  @P0 BRA `(.L_x_76) ;  /* 0x0000000000180947 */ /* 0x000fea0003800000 */
[----:B------:R-:W3:Y:S02]  /*3c10*/  LDCU UR4, c[0x0][0x3c8] ;  /* 0x00007900ff0477ac */ /* 0x000ee40008000800 */
[----:B---3--:R-:W-:-:S07]  /*3c20*/  VIADDMNMX R4, R16, UR4, R16, PT ;  /* 0x0000000410047c46 */ /* 0x008fce000b800110 */
.L_x_77:
[----:B0-----:R-:W3:Y:S01]  /*3c30*/  LDG.E.STRONG.SYS R5, desc[UR10][R12.64] ;  /* 0x0000000a0c057981 */ /* 0x001ee2000c1f5900 */
[----:B------:R-:W-:Y:S05]  /*3c40*/  YIELD ;  /* 0x0000000000007946 */ /* 0x000fea0003800000 */
[----:B---3--:R-:W-:-:S13]  /*3c50*/  ISETP.GE.AND P0, PT, R5, R4, PT ;  /* 0x000000040500720c */ /* 0x008fda0003f06270 */
[----:B------:R-:W-:Y:S05]  /*3c60*/  @!P0 BRA `(.L_x_77) ;  /* 0xfffffffc00f08947 */ /* 0x000fea000383ffff */
.L_x_76:
[----:B------:R-:W-:Y:S01]  /*3c70*/  ISETP.GE.AND P0, PT, R0, 0x1, PT ;  /* 0x000000010000780c */ /* 0x000fe20003f06270 */
[----:B------:R-:W-:Y:S05]  /*3c80*/  WARPSYNC.ALL ;  /* 0x0000000000007948 */ /* 0x000fea0003800000 */
[----:B------:R-:W-:Y:S07]  /*3c90*/  BAR.SYNC.DEFER_BLOCKING 0x0 ;  /* 0x0000000000007b1d */ /* 0x000fee0000010000 */
[----:B------:R-:W-:Y:S05]  /*3ca0*/  @!P0 BRA `(.L_x_78) ;  /* 0x0000001c00ec8947 */ /* 0x000fea0003800000 */
[----:B------:R-:W3:Y:S01]  /*3cb0*/  LDCU UR13, c[0x0][0x3a4] ;  /* 0x00007480ff0d77ac */ /* 0x000ee20008000800 */
[----:B------:R-:W-:Y:S01]  /*3cc0*/  LOP3.LUT R6, RZ, R3, RZ, 0x33, !PT ;  /* 0x00000003ff067212 */ /* 0x000fe200078e33ff */
[----:B0-----:R-:W-:Y:S01]  /*3cd0*/  HFMA2 R5, -RZ, RZ, 0, 0 ;  /* 0x00000000ff057431 */ /* 0x001fe200000001ff */
[----:B------:R-:W3:Y:S03]  /*3ce0*/  LDCU UR5, c[0x0][0x3b0] ;  /* 0x00007600ff0577ac */ /* 0x000ee60008000800 */
[----:B------:R-:W-:Y:S01]  /*3cf0*/  IMAD R6, R3, R2, R6 ;  /* 0x0000000203067224 */ /* 0x000fe200078e0206 */
[----:B------:R-:W0:Y:S01]  /*3d00*/  LDCU UR6, c[0x0][0x3a4] ;  /* 0x00007480ff0677ac */ /* 0x000e220008000800 */
[----:B------:R-:W4:Y:S01]  /*3d10*/  LDCU.64 UR16, c[0x0][0x3a8] ;  /* 0x00007500ff1077ac */ /* 0x000f220008000a00 */
[----:B------:R-:W5:Y:S01]  /*3d20*/  LDCU UR7, c[0x0][0x394] ;  /* 0x00007280ff0777ac */ /* 0x000f620008000800 */
[----:B------:R-:W5:Y:S01]  /*3d30*/  LDCU UR8, c[0x0][0x3b8] ;  /* 0x00007700ff0877ac */ /* 0x000f620008000800 */
[----:B------:R-:W1:Y:S01]  /*3d40*/  LDCU UR12, c[0x0][0x3a0] ;  /* 0x00007400ff0c77ac */ /* 0x000e620008000800 */
[----:B0-----:R-:W-:Y:S01]  /*3d50*/  ISETP.LT.AND P0, PT, RZ, UR6, PT ;  /* 0x00000006ff007c0c */ /* 0x001fe2000bf01270 */
[----:B---3--:R-:W-:-:S02]  /*3d60*/  ULEA UR5, UR5, UR13, 0x1 ;  /* 0x0000000d05057291 */ /* 0x008fc4000f8e08ff */
[----:B----4-:R-:W-:Y:S01]  /*3d70*/  UIADD3 UR4, UPT, UPT, UR17, UR6, UR16 ;  /* 0x0000000611047290 */ /* 0x010fe2000fffe010 */
[C---:B------:R-:W-:Y:S01]  /*3d80*/  ISETP.LT.AND P0, PT, R3.reuse, R14, P0 ;  /* 0x0000000e0300720c */ /* 0x040fe20000701270 */
[----:B------:R-:W-:Y:S01]  /*3d90*/  UIADD3 UR9, UPT, UPT, UR6, -0x1, URZ ;  /* 0xffffffff06097890 */ /* 0x000fe2000fffe0ff */
[C---:B------:R-:W-:Y:S01]  /*3da0*/  VIADD R4, R3.reuse, UR16 ;  /* 0x0000001003047c36 */ /* 0x040fe20008000000 */
[----:B------:R-:W-:Y:S01]  /*3db0*/  ISETP.LT.AND P1, PT, RZ, UR5, PT ;  /* 0x00000005ff007c0c */ /* 0x000fe2000bf21270 */
[----:B------:R-:W-:Y:S02]  /*3dc0*/  ULOP3.LUT UR14, UR6, 0x7, URZ, 0xc0, !UPT ;  /* 0x00000007060e7892 */ /* 0x000fe4000f8ec0ff */
[----:B------:R-:W-:Y:S01]  /*3dd0*/  ULOP3.LUT UR15, UR6, 0x3, URZ, 0xc0, !UPT ;  /* 0x00000003060f7892 */ /* 0x000fe2000f8ec0ff */
[----:B------:R-:W-:Y:S01]  /*3de0*/  ISETP.LT.AND P1, PT, R3, R2, P1 ;  /* 0x000000020300720c */ /* 0x000fe20000f21270 */
[----:B-----5:R-:W-:Y:S02]  /*3df0*/  UIADD3 UR4, UPT, UPT, UR8, -UR4, UR7 ;  /* 0x8000000408047290 */ /* 0x020fe4000fffe007 */
[----:B------:R-:W-:Y:S01]  /*3e00*/  ULOP3.LUT UR6, UR6, 0x7ffffff8, URZ, 0xc0, !UPT ;  /* 0x7ffffff806067892 */ /* 0x000fe2000f8ec0ff */
[----:B-1----:R-:W-:Y:S01]  /*3e10*/  IMAD.U32 R7, RZ, RZ, UR12 ;  /* 0x0000000cff077e24 */ /* 0x002fe2000f8e00ff */
[----:B------:R-:W-:-:S02]  /*3e20*/  UISETP.GE.U32.AND UP0, UPT, UR9, 0x7, UPT ;  /* 0x000000070900788c */ /* 0x000fc4000bf06070 */
[----:B------:R-:W-:-:S09]  /*3e30*/  IMAD.U32 R8, RZ, RZ, UR4 ;  /* 0x00000004ff087e24 */ /* 0x000fd2000f8e00ff */
.L_x_108:
[----:B0-----:R-:W0:Y:S01]  /*3e40*/  LDC R10, c[0x0][0x3a0] ;  /* 0x0000e800ff0a7b82 */ /* 0x001e220000000800 */
[----:B------:R-:W-:Y:S01]  /*3e50*/  BSSY.RECONVERGENT B0, `(.L_x_79) ;  /* 0x00000bc000007945 */ /* 0x000fe20003800200 */
[C---:B01----:R-:W-:Y:S01]  /*3e60*/  IMAD R9, R5.reuse, R10, R10 ;  /* 0x0000000a05097224 */ /* 0x043fe200078e020a */
[----:B------:R-:W-:-:S04]  /*3e70*/  IADD3 R5, PT, PT, R5, 0x1, RZ ;  /* 0x0000000105057810 */ /* 0x000fc80007ffe0ff */
[----:B------:R-:W-:Y:S01]  /*3e80*/  ISETP.NE.AND P2, PT, R5, R0, PT ;  /* 0x000000000500720c */ /* 0x000fe20003f45270 */
[----:B--234-:R-:W-:-:S12]  /*3e90*/  @!P1 BRA `(.L_x_80) ;  /* 0x0000000800dc9947 */ /* 0x01cfd80003800000 */
[----:B------:R-:W0:Y:S01]  /*3ea0*/  LDCU UR4, c[0x0][0x3b0] ;  /* 0x00007600ff0477ac */ /* 0x000e220008000800 */
[----:B------:R-:W-:Y:S02]  /*3eb0*/  IMAD.IADD R14, R3, 0x1, R8 ;  /* 0x00000001030e7824 */ /* 0x000fe400078e0208 */
[----:B------:R-:W-:Y:S01]  /*3ec0*/  IMAD.MOV.U32 R11, RZ, RZ, R3 ;  /* 0x000000ffff0b7224 */ /* 0x000fe200078e0003 */
[----:B0-----:R-:W-:Y:S02]  /*3ed0*/  ULEA UR9, UR4, UR13, 0x1 ;  /* 0x0000000d04097291 */ /* 0x001fe4000f8e08ff */
[----:B------:R-:W-:Y:S02]  /*3ee0*/  UIADD3 UR4, UPT, UPT, UR5, -0x1, URZ ;  /* 0xffffffff05047890 */ /* 0x000fe4000fffe0ff */
[----:B------:R-:W-:Y:S02]  /*3ef0*/  ULOP3.LUT UR12, UR9, 0xf, URZ, 0xc0, !UPT ;  /* 0x0000000f090c7892 */ /* 0x000fe4000f8ec0ff */
[----:B------:R-:W-:-:S02]  /*3f00*/  UISETP.GE.U32.AND UP2, UPT, UR4, 0xf, UPT ;  /* 0x0000000f0400788c */ /* 0x000fc4000bf46070 */
[----:B------:R-:W-:-:S07]  /*3f10*/  UISETP.NE.AND UP1, UPT, UR12, URZ, UPT ;  /* 0x000000ff0c00728c */ /* 0x000fce000bf25270 */
[----:B------:R-:W-:Y:S05]  /*3f20*/  BRA.U !UP2, `(.L_x_81) ;  /* 0x000000050a387547 */ /* 0x000fea000b800000 */
[----:B------:R-:W0:Y:S01]  /*3f30*/  S2UR UR8, SR_CgaCtaId ;  /* 0x00000000000879c3 */ /* 0x000e220000008800 */
[----:B------:R-:W-:Y:S01]  /*3f40*/  UMOV UR7, 0x400 ;  /* 0x0000040000077882 */ /* 0x000fe20000000000 */
[----:B------:R-:W-:Y:S01]  /*3f50*/  ULOP3.LUT UR4, UR5, 0x7ffffff0, URZ, 0xc0, !UPT ;  /* 0x7ffffff005047892 */ /* 0x000fe2000f8ec0ff */
[----:B------:R-:W-:-:S03]  /*3f60*/  MOV R11, R3 ;  /* 0x00000003000b7202 */ /* 0x000fc60000000f00 */
[----:B------:R-:W-:Y:S02]  /*3f70*/  UIADD3 UR4, UPT, UPT, -UR4, URZ, URZ ;  /* 0x000000ff04047290 */ /* 0x000fe4000fffe1ff */
[----:B0-----:R-:W-:-:S06]  /*3f80*/  ULEA UR7, UR8, UR7, 0x18 ;  /* 0x0000000708077291 */ /* 0x001fcc000f8ec0ff */
[----:B--2---:R-:W-:-:S07]  /*3f90*/  LEA R15, R3, UR7, 0x2 ;  /* 0x00000007030f7c11 */ /* 0x004fce000f8e10ff */
.L_x_82:
[----:B0-----:R-:W0:Y:S08]  /*3fa0*/  LDC.64 R20, c[0x0][0x380] ;  /* 0x0000e000ff147b82 */ /* 0x001e300000000a00 */
[----:B------:R-:W1:Y:S01]  /*3fb0*/  LDC R25, c[0x0][0x3b8] ;  /* 0x0000ee00ff197b82 */ /* 0x000e620000000800 */
[----:B0-----:R-:W-:-:S05]  /*3fc0*/  IMAD.WIDE R20, R14, 0x4, R20 ;  /* 0x000000040e147825 */ /* 0x001fca00078e0214 */
[----:B------:R-:W2:Y:S01]  /*3fd0*/  LDG.E.STRONG.SYS R24, desc[UR10][R20.64] ;  /* 0x0000000a14187981 */ /* 0x000ea2000c1f5900 */
[----:B-1----:R-:W-:-:S03]  /*3fe0*/  IMAD.WIDE R22, R25, 0x4, R20 ;  /* 0x0000000419167825 */ /* 0x002fc600078e0214 */
[----:B--2---:R0:W-:Y:S04]  /*3ff0*/  STS [R15], R24 ;  /* 0x000000180f007388 */ /* 0x0041e80000000800 */
[----:B------:R-:W2:Y:S01]  /*4000*/  LDG.E.STRONG.SYS R26, desc[UR10][R22.64] ;  /* 0x0000000a161a7981 */ /* 0x000ea2000c1f5900 */
[----:B------:R-:W-:Y:S02]  /*4010*/  IMAD R27, R2, 0x4, R15 ;  /* 0x00000004021b7824 */ /* 0x000fe400078e020f */
[----:B------:R-:W-:-:S03]  /*4020*/  IMAD.WIDE R16, R25, 0x4, R22 ;  /* 0x0000000419107825 */ /* 0x000fc600078e0216 */
[----:B--2---:R-:W-:Y:S04]  /*4030*/  STS [R27], R26 ;  /* 0x0000001a1b007388 */ /* 0x004fe80000000800 */
[----:B------:R-:W2:Y:S01]  /*4040*/  LDG.E.STRONG.SYS R28, desc[UR10][R16.64] ;  /* 0x0000000a101c7981 */ /* 0x000ea2000c1f5900 */
[----:B------:R-:W-:Y:S02]  /*4050*/  IMAD R29, R2, 0x4, R27 ;  /* 0x00000004021d7824 */ /* 0x000fe400078e021b */
[----:B------:R-:W-:-:S03]  /*4060*/  IMAD.WIDE R18, R25, 0x4, R16 ;  /* 0x0000000419127825 */ /* 0x000fc600078e0210 */
[----:B--2---:R1:W-:Y:S04]  /*4070*/  STS [R29], R28 ;  /* 0x0000001c1d007388 */ /* 0x0043e80000000800 */
[----:B0-----:R-:W2:Y:S01]  /*4080*/  LDG.E.STRONG.SYS R24, desc[UR10][R18.64] ;  /* 0x0000000a12187981 */ /* 0x001ea2000c1f5900 */
[----:B------:R-:W-:Y:S01]  /*4090*/  IMAD.WIDE R20, R25, 0x4, R18 ;  /* 0x0000000419147825 */ /* 0x000fe200078e0212 */
[----:B-1----:R-:W-:-:S05]  /*40a0*/  LEA R29, R2, R29, 0x2 ;  /* 0x0000001d021d7211 */ /* 0x002fca00078e10ff */
[----:B--2---:R0:W-:Y:S04]  /*40b0*/  STS [R29], R24 ;  /* 0x000000181d007388 */ /* 0x0041e80000000800 */
[----:B0-----:R-:W2:Y:S01]  /*40c0*/  LDG.E.STRONG.SYS R24, desc[UR10][R20.64] ;  /* 0x0000000a14187981 */ /* 0x001ea2000c1f5900 */
        /* <DEDUP_REMOVED lines=12> */
[----:B------:R-:W-:-:S04]  /*4190*/  IMAD.WIDE R20, R25, 0x4, R18 ;  /* 0x0000000419147825 */ /* 0x000fc800078e0212 */
[----:B0-----:R-:W-:-:S05]  /*41a0*/  IMAD R29, R2, 0x4, R29 ;  /* 0x00000004021d7824 */ /* 0x001fca00078e021d */
[----:B--2---:R0:W-:Y:S04]  /*41b0*/  STS [R29], R24 ;  /* 0x000000181d007388 */ /* 0x0041e80000000800 */
[----:B0-----:R-:W2:Y:S01]  /*41c0*/  LDG.E.STRONG.SYS R24, desc[UR10][R20.64] ;  /* 0x0000000a14187981 */ /* 0x001ea2000c1f5900 */
[----:B------:R-:W-:Y:S02]  /*41d0*/  IMAD R27, R2, 0x4, R29 ;  /* 0x00000004021b7824 */ /* 0x000fe400078e021d */
[----:B------:R-:W-:-:S03]  /*41e0*/  IMAD.WIDE R22, R25, 0x4, R20 ;  /* 0x0000000419167825 */ /* 0x000fc600078e0214 */
[----:B--2---:R0:W-:Y:S04]  /*41f0*/  STS [R27], R24 ;  /* 0x000000181b007388 */ /* 0x0041e80000000800 */
[----:B------:R-:W2:Y:S01]  /*4200*/  LDG.E.STRONG.SYS R26, desc[UR10][R22.64] ;  /* 0x0000000a161a7981 */ /* 0x000ea2000c1f5900 */
[----:B------:R-:W-:Y:S01]  /*4210*/  IMAD.WIDE R16, R25, 0x4, R22 ;  /* 0x0000000419107825 */ /* 0x000fe200078e0216 */
[----:B0-----:R-:W-:-:S05]  /*4220*/  LEA R27, R2, R27, 0x2 ;  /* 0x0000001b021b7211 */ /* 0x001fca00078e10ff */
        /* <DEDUP_REMOVED lines=9> */
[----:B0-----:R-:W2:Y:S01]  /*42c0*/  LDG.E.STRONG.SYS R24, desc[UR10][R20.64] ;  /* 0x0000000a14187981 */ /* 0x001ea2000c1f5900 */
        /* <DEDUP_REMOVED lines=12> */
[C---:B------:R-:W-:Y:S01]  /*4390*/  LEA R29, R2.reuse, R23, 0x2 ;  /* 0x00000017021d7211 */ /* 0x040fe200078e10ff */
[----:B------:R-:W-:Y:S01]  /*43a0*/  UIADD3 UR4, UPT, UPT, UR4, 0x10, URZ ;  /* 0x0000001004047890 */ /* 0x000fe2000fffe0ff */
[----:B------:R-:W-:Y:S01]  /*43b0*/  IMAD R14, R25, 0x10, R14 ;  /* 0x00000010190e7824 */ /* 0x000fe200078e020e */
[C---:B------:R-:W-:Y:S01]  /*43c0*/  LEA R15, R2.reuse, R15, 0x6 ;  /* 0x0000000f020f7211 */ /* 0x040fe200078e30ff */
[----:B------:R-:W-:Y:S01]  /*43d0*/  IMAD R11, R2, 0x10, R11 ;  /* 0x00000010020b7824 */ /* 0x000fe200078e020b */
[----:B------:R-:W-:Y:S01]  /*43e0*/  UISETP.NE.AND UP2, UPT, UR4, URZ, UPT ;  /* 0x000000ff0400728c */ /* 0x000fe2000bf45270 */
[----:B--2---:R0:W-:Y:S08]  /*43f0*/  STS [R29], R18 ;  /* 0x000000121d007388 */ /* 0x0041f00000000800 */
[----:B------:R-:W-:Y:S05]  /*4400*/  BRA.U UP2, `(.L_x_82) ;  /* 0xfffffff902e47547 */ /* 0x000fea000b83ffff */
.L_x_81:
[----:B------:R-:W-:Y:S05]  /*4410*/  BRA.U !UP1, `(.L_x_80) ;  /* 0x00000005097c7547 */ /* 0x000fea000b800000 */
[----:B------:R-:W-:Y:S02]  /*4420*/  UIADD3 UR4, UPT, UPT, UR12, -0x1, URZ ;  /* 0xffffffff0c047890 */ /* 0x000fe4000fffe0ff */
[----:B------:R-:W-:Y:S02]  /*4430*/  ULOP3.LUT UR8, UR9, 0x7, URZ, 0xc0, !UPT ;  /* 0x0000000709087892 */ /* 0x000fe4000f8ec0ff */
[----:B------:R-:W-:Y:S02]  /*4440*/  UISETP.GE.U32.AND UP1, UPT, UR4, 0x7, UPT ;  /* 0x000000070400788c */ /* 0x000fe4000bf26070 */
[----:B------:R-:W-:-:S07]  /*4450*/  UISETP.NE.AND UP2, UPT, UR8, URZ, UPT ;  /* 0x000000ff0800728c */ /* 0x000fce000bf45270 */
[----:B------:R-:W-:Y:S05]  /*4460*/  BRA.U !UP1, `(.L_x_83) ;  /* 0x00000001099c7547 */ /* 0x000fea000b800000 */
[----:B0-----:R-:W0:Y:S08]  /*4470*/  LDC.64 R20, c[0x0][0x380] ;  /* 0x0000e000ff147b82 */ /* 0x001e300000000a00 */
[----:B------:R-:W1:Y:S08]  /*4480*/  S2UR UR7, SR_CgaCtaId ;  /* 0x00000000000779c3 */ /* 0x000e700000008800 */
[----:B--2---:R-:W2:Y:S01]  /*4490*/  LDC R15, c[0x0][0x3b8] ;  /* 0x0000ee00ff0f7b82 */ /* 0x004ea20000000800 */
[----:B0-----:R-:W-:-:S05]  /*44a0*/  IMAD.WIDE R20, R14, 0x4, R20 ;  /* 0x000000040e147825 */ /* 0x001fca00078e0214 */
[----:B------:R-:W3:Y:S01]  /*44b0*/  LDG.E.STRONG.SYS R22, desc[UR10][R20.64] ;  /* 0x0000000a14167981 */ /* 0x000ee2000c1f5900 */
[----:B------:R-:W-:Y:S02]  /*44c0*/  UMOV UR4, 0x400 ;  /* 0x0000040000047882 */ /* 0x000fe40000000000 */
[----:B-1----:R-:W-:-:S06]  /*44d0*/  ULEA UR4, UR7, UR4, 0x18 ;  /* 0x0000000407047291 */ /* 0x002fcc000f8ec0ff */
[----:B------:R-:W-:Y:S01]  /*44e0*/  LEA R23, R11, UR4, 0x2 ;  /* 0x000000040b177c11 */ /* 0x000fe2000f8e10ff */
[----:B--2---:R-:W-:-:S04]  /*44f0*/  IMAD.WIDE R16, R15, 0x4, R20 ;  /* 0x000000040f107825 */ /* 0x004fc800078e0214 */
[----:B---3--:R0:W-:Y:S04]  /*4500*/  STS [R23], R22 ;  /* 0x0000001617007388 */ /* 0x0081e80000000800 */
[----:B------:R-:W2:Y:S01]  /*4510*/  LDG.E.STRONG.SYS R24, desc[UR10][R16.64] ;  /* 0x0000000a10187981 */ /* 0x000ea2000c1f5900 */
[----:B------:R-:W-:Y:S02]  /*4520*/  IMAD R25, R2, 0x4, R23 ;  /* 0x0000000402197824 */ /* 0x000fe400078e0217 */
[----:B------:R-:W-:-:S03]  /*4530*/  IMAD.WIDE R18, R15, 0x4, R16 ;  /* 0x000000040f127825 */ /* 0x000fc600078e0210 */
[----:B--2---:R1:W-:Y:S04]  /*4540*/  STS [R25], R24 ;  /* 0x0000001819007388 */ /* 0x0043e80000000800 */
[----:B------:R-:W2:Y:S01]  /*4550*/  LDG.E.STRONG.SYS R26, desc[UR10][R18.64] ;  /* 0x0000000a121a7981 */ /* 0x000ea2000c1f5900 */
[----:B------:R-:W-:Y:S02]  /*4560*/  IMAD R27, R2, 0x4, R25 ;  /* 0x00000004021b7824 */ /* 0x000fe400078e0219 */
[----:B------:R-:W-:-:S03]  /*4570*/  IMAD.WIDE R20, R15, 0x4, R18 ;  /* 0x000000040f147825 */ /* 0x000fc600078e0212 */
[----:B--2---:R-:W-:Y:S04]  /*4580*/  STS [R27], R26 ;  /* 0x0000001a1b007388 */ /* 0x004fe80000000800 */
[----:B------:R-:W2:Y:S01]  /*4590*/  LDG.E.STRONG.SYS R28, desc[UR10][R20.64] ;  /* 0x0000000a141c7981 */ /* 0x000ea2000c1f5900 */
[----:B------:R-:W-:Y:S01]  /*45a0*/  LEA R29, R2, R27, 0x2 ;  /* 0x0000001b021d7211 */ /* 0x000fe200078e10ff */
[----:B0-----:R-:W-:-:S04]  /*45b0*/  IMAD.WIDE R22, R15, 0x4, R20 ;  /* 0x000000040f167825 */ /* 0x001fc800078e0214 */
[----:B--2---:R0:W-:Y:S04]  /*45c0*/  STS [R29], R28 ;  /* 0x0000001c1d007388 */ /* 0x0041e80000000800 */
[----:B-1----:R-:W2:Y:S01]  /*45d0*/  LDG.E.STRONG.SYS R24, desc[UR10][R22.64] ;  /* 0x0000000a16187981 */ /* 0x002ea2000c1f5900 */
[----:B------:R-:W-:-:S04]  /*45e0*/  IMAD.WIDE R16, R15, 0x4, R22 ;  /* 0x000000040f107825 */ /* 0x000fc800078e0216 */
[----:B0-----:R-:W-:-:S05]  /*45f0*/  IMAD R29, R2, 0x4, R29 ;  /* 0x00000004021d7824 */ /* 0x001fca00078e021d */
        /* <DEDUP_REMOVED lines=14> */
.L_x_83:
[----:B------:R-:W-:Y:S05]  /*46e0*/  BRA.U !UP2, `(.L_x_80) ;  /* 0x000000010ac87547 */ /* 0x000fea000b800000 */
[----:B------:R-:W-:Y:S02]  /*46f0*/  UIADD3 UR4, UPT, UPT, UR8, -0x1, URZ ;  /* 0xffffffff08047890 */ /* 0x000fe4000fffe0ff */
[----:B------:R-:W-:Y:S02]  /*4700*/  ULOP3.LUT UR9, UR9, 0x3, URZ, 0xc0, !UPT ;  /* 0x0000000309097892 */ /* 0x000fe4000f8ec0ff */
[----:B------:R-:W-:Y:S02]  /*4710*/  UISETP.GE.U32.AND UP2, UPT, UR4, 0x3, UPT ;  /* 0x000000030400788c */ /* 0x000fe4000bf46070 */
[----:B------:R-:W-:-:S07]  /*4720*/  UISETP.NE.AND UP1, UPT, UR9, URZ, UPT ;  /* 0x000000ff0900728c */ /* 0x000fce000bf25270 */
[----:B------:R-:W-:Y:S05]  /*4730*/  BRA.U !UP2, `(.L_x_84) ;  /* 0x000000010a5c7547 */ /* 0x000fea000b800000 */
[----:B------:R-:W3:Y:S08]  /*4740*/  LDC.64 R16, c[0x0][0x380] ;  /* 0x0000e000ff107b82 */ /* 0x000ef00000000a00 */
[----:B------:R-:W4:Y:S08]  /*4750*/  S2UR UR7, SR_CgaCtaId ;  /* 0x00000000000779c3 */ /* 0x000f300000008800 */
[----:B--2---:R-:W0:Y:S01]  /*4760*/  LDC R15, c[0x0][0x3b8] ;  /* 0x0000ee00ff0f7b82 */ /* 0x004e220000000800 */
[----:B---3--:R-:W-:-:S05]  /*4770*/  IMAD.WIDE R16, R14, 0x4, R16 ;  /* 0x000000040e107825 */ /* 0x008fca00078e0210 */
[----:B-1----:R-:W2:Y:S01]  /*4780*/  LDG.E.STRONG.SYS R22, desc[UR10][R16.64] ;  /* 0x0000000a10167981 */ /* 0x002ea2000c1f5900 */
[----:B------:R-:W-:Y:S02]  /*4790*/  UMOV UR4, 0x400 ;  /* 0x0000040000047882 */ /* 0x000fe40000000000 */
[----:B----4-:R-:W-:-:S06]  /*47a0*/  ULEA UR4, UR7, UR4, 0x18 ;  /* 0x0000000407047291 */ /* 0x010fcc000f8ec0ff */
[----:B------:R-:W-:Y:S01]  /*47b0*/  LEA R25, R11, UR4, 0x2 ;  /* 0x000000040b197c11 */ /* 0x000fe2000f8e10ff */
[----:B0-----:R-:W-:-:S04]  /*47c0*/  IMAD.WIDE R18, R15, 0x4, R16 ;  /* 0x000000040f127825 */ /* 0x001fc800078e0210 */
        /* <DEDUP_REMOVED lines=11> */
[----:B------:R-:W-:Y:S02]  /*4880*/  IMAD R14, R15, 0x4, R14 ;  /* 0x000000040f0e7824 */ /* 0x000fe400078e020e */
[----:B------:R-:W-:Y:S02]  /*4890*/  IMAD R11, R2, 0x4, R11 ;  /* 0x00000004020b7824 */ /* 0x000fe400078e020b */
[----:B--2---:R3:W-:Y:S05]  /*48a0*/  STS [R29], R16 ;  /* 0x000000101d007388 */ /* 0x0047ea0000000800 */
.L_x_84:
[----:B------:R-:W-:Y:S05]  /*48b0*/  BRA.U !UP1, `(.L_x_80) ;  /* 0x0000000109547547 */ /* 0x000fea000b800000 */
[----:B---3--:R-:W2:Y:S02]  /*48c0*/  LDC.64 R16, c[0x0][0x380] ;  /* 0x0000e000ff107b82 */ /* 0x008ea40000000a00 */
[----:B--2---:R-:W-:-:S05]  /*48d0*/  IMAD.WIDE R14, R14, 0x4, R16 ;  /* 0x000000040e0e7825 */ /* 0x004fca00078e0210 */
[----:B------:R-:W2:Y:S01]  /*48e0*/  LDG.E.STRONG.SYS R16, desc[UR10][R14.64] ;  /* 0x0000000a0e107981 */ /* 0x000ea2000c1f5900 */
[----:B------:R-:W3:Y:S01]  /*48f0*/  S2UR UR7, SR_CgaCtaId ;  /* 0x00000000000779c3 */ /* 0x000ee20000008800 */
[----:B------:R-:W-:Y:S01]  /*4900*/  UMOV UR4, 0x400 ;  /* 0x0000040000047882 */ /* 0x000fe20000000000 */
[----:B------:R-:W-:Y:S02]  /*4910*/  UISETP.NE.AND UP1, UPT, UR9, 0x1, UPT ;  /* 0x000000010900788c */ /* 0x000fe4000bf25270 */
[----:B---3--:R-:W-:-:S06]  /*4920*/  ULEA UR4, UR7, UR4, 0x18 ;  /* 0x0000000407047291 */ /* 0x008fcc000f8ec0ff */
[----:B------:R-:W-:-:S05]  /*4930*/  LEA R17, R11, UR4, 0x2 ;  /* 0x000000040b117c11 */ /* 0x000fca000f8e10ff */
[----:B--2---:R4:W-:Y:S01]  /*4940*/  STS [R17], R16 ;  /* 0x0000001011007388 */ /* 0x0049e20000000800 */
[----:B------:R-:W-:Y:S05]  /*4950*/  BRA.U !UP1, `(.L_x_80) ;  /* 0x00000001092c7547 */ /* 0x000fea000b800000 */
[----:B------:R-:W2:Y:S02]  /*4960*/  LDC R19, c[0x0][0x3b8] ;  /* 0x0000ee00ff137b82 */ /* 0x000ea40000000800 */
[----:B--2---:R-:W-:-:S05]  /*4970*/  IMAD.WIDE R14, R19, 0x4, R14 ;  /* 0x00000004130e7825 */ /* 0x004fca00078e020e */
[----:B------:R-:W2:Y:S01]  /*4980*/  LDG.E.STRONG.SYS R11, desc[UR10][R14.64] ;  /* 0x0000000a0e0b7981 */ /* 0x000ea2000c1f5900 */
[----:B----4-:R-:W-:Y:S01]  /*4990*/  LEA R17, R2, R17, 0x2 ;  /* 0x0000001102117211 */ /* 0x010fe200078e10ff */
[----:B------:R-:W-:-:S04]  /*49a0*/  UISETP.NE.AND UP1, UPT, UR9, 0x2, UPT ;  /* 0x000000020900788c */ /* 0x000fc8000bf25270 */
[----:B--2---:R2:W-:Y:S05]  /*49b0*/  STS [R17], R11 ;  /* 0x0000000b11007388 */ /* 0x0045ea0000000800 */
[----:B------:R-:W-:Y:S05]  /*49c0*/  BRA.U !UP1, `(.L_x_80) ;  /* 0x0000000109107547 */ /* 0x000fea000b800000 */
[----:B------:R-:W-:-:S06]  /*49d0*/  IMAD.WIDE R14, R19, 0x4, R14 ;  /* 0x00000004130e7825 */ /* 0x000fcc00078e020e */
[----:B------:R-:W3:Y:S01]  /*49e0*/  LDG.E.STRONG.SYS R14, desc[UR10][R14.64] ;  /* 0x0000000a0e0e7981 */ /* 0x000ee2000c1f5900 */
[----:B--2---:R-:W-:-:S05]  /*49f0*/  IMAD R11, R2, 0x4, R17 ;  /* 0x00000004020b7824 */ /* 0x004fca00078e0211 */
[----:B---3--:R2:W-:Y:S02]  /*4a00*/  STS [R11], R14 ;  /* 0x0000000e0b007388 */ /* 0x0085e40000000800 */
.L_x_80:
[----:B------:R-:W-:Y:S05]  /*4a10*/  BSYNC.RECONVERGENT B0 ;  /* 0x0000000000007941 */ /* 0x000fea0003800200 */
.L_x_79:
[----:B------:R-:W-:Y:S01]  /*4a20*/  BAR.SYNC.DEFER_BLOCKING 0x0 ;  /* 0x0000000000007b1d */ /* 0x000fe20000010000 */
[----:B------:R-:W-:-:S13]  /*4a30*/  ISETP.GE.AND P3, PT, R7, 0x1, PT ;  /* 0x000000010700780c */ /* 0x000fda0003f66270 */
[----:B------:R-:W-:Y:S05]  /*4a40*/  @!P3 BRA `(.L_x_85) ;  /* 0x0000000800a0b947 */ /* 0x000fea0003800000 */
[----:B------:R-:W5:Y:S01]  /*4a50*/  LDCU UR4, c[0x0][0x3b0] ;  /* 0x00007600ff0477ac */ /* 0x000f620008000800 */
[----:B-1----:R-:W-:Y:S01]  /*4a60*/  LOP3.LUT P3, R20, R7, 0x3, RZ, 0xc0, !PT ;  /* 0x0000000307147812 */ /* 0x002fe2000786c0ff */
[----:B--2---:R-:W-:Y:S01]  /*4a70*/  IMAD.MOV.U32 R15, RZ, RZ, R7 ;  /* 0x000000ffff0f7224 */ /* 0x004fe200078e0007 */
[----:B-----5:R-:W-:-:S06]  /*4a80*/  ULEA UR4, UR4, UR13, 0x1 ;  /* 0x0000000d04047291 */ /* 0x020fcc000f8e08ff */
[----:B------:R-:W-:-:S05]  /*4a90*/  IADD3 R11, PT, PT, -R7, UR4, RZ ;  /* 0x00000004070b7c10 */ /* 0x000fca000fffe1ff */
[----:B------:R-:W-:Y:S01]  /*4aa0*/  IMAD R11, R11, R2, RZ ;  /* 0x000000020b0b7224 */ /* 0x000fe200078e02ff */
[----:B------:R-:W-:Y:S06]  /*4ab0*/  @!P3 BRA `(.L_x_86) ;  /* 0x000000040018b947 */ /* 0x000fec0003800000 */
[----:B------:R-:W-:Y:S01]  /*4ac0*/  VIMNMX R14, PT, PT, R7, R10, PT ;  /* 0x0000000a070e7248 */ /* 0x000fe20003fe0100 */
[----:B------:R-:W-:Y:S01]  /*4ad0*/  BSSY.RECONVERGENT B0, `(.L_x_87) ;  /* 0x0000012000007945 */ /* 0x000fe20003800200 */
[----:B------:R-:W-:Y:S02]  /*4ae0*/  IADD3 R11, PT, PT, R11, R2, RZ ;  /* 0x000000020b0b7210 */ /* 0x000fe40007ffe0ff */
[----:B------:R-:W-:-:S13]  /*4af0*/  ISETP.GE.AND P3, PT, R3, R14, PT ;  /* 0x0000000e0300720c */ /* 0x000fda0003f66270 */
[----:B------:R-:W-:Y:S05]  /*4b00*/  @P3 BRA `(.L_x_88) ;  /* 0x0000000000383947 */ /* 0x000fea0003800000 */
[----:B------:R-:W1:Y:S01]  /*4b10*/  S2UR UR7, SR_CgaCtaId ;  /* 0x00000000000779c3 */ /* 0x000e620000008800 */
[----:B------:R-:W-:Y:S01]  /*4b20*/  UMOV UR4, 0x400 ;  /* 0x0000040000047882 */ /* 0x000fe20000000000 */
[----:B------:R-:W-:-:S04]  /*4b30*/  IMAD.IADD R15, R6, 0x1, R11 ;  /* 0x00000001060f7824 */ /* 0x000fc800078e020b */
[----:B------:R-:W-:Y:S01]  /*4b40*/  IMAD.IADD R14, R15, 0x1, -R2 ;  /* 0x000000010f0e7824 */ /* 0x000fe200078e0a02 */
[----:B-1----:R-:W-:-:S06]  /*4b50*/  ULEA UR4, UR7, UR4, 0x18 ;  /* 0x0000000407047291 */ /* 0x002fcc000f8ec0ff */
[----:B------:R-:W-:Y:S02]  /*4b60*/  LEA R15, R15, UR4, 0x2 ;  /* 0x000000040f0f7c11 */ /* 0x000fe4000f8e10ff */
[----:B---34-:R-:W-:-:S03]  /*4b70*/  LEA R16, R14, UR4, 0x2 ;  /* 0x000000040e107c11 */ /* 0x018fc6000f8e10ff */
[----:B------:R-:W-:Y:S04]  /*4b80*/  LDS R14, [R15+-0x4] ;  /* 0xfffffc000f0e7984 */ /* 0x000fe80000000800 */
[----:B------:R-:W-:Y:S04]  /*4b90*/  LDS R17, [R16] ;  /* 0x0000000010117984 */ /* 0x000fe80000000800 */
[----:B0-----:R-:W0:Y:S04]  /*4ba0*/  LDS R18, [R15] ;  /* 0x000000000f127984 */ /* 0x001e280000000800 */
[----:B------:R-:W1:Y:S01]  /*4bb0*/  LDS R19, [R16+-0x4] ;  /* 0xfffffc0010137984 */ /* 0x000e620000000800 */
[----:B0-----:R-:W-:-:S04]  /*4bc0*/  IADD3 R14, PT, PT, R18, R17, R14 ;  /* 0x00000011120e7210 */ /* 0x001fc80007ffe00e */
[----:B-1----:R-:W-:-:S05]  /*4bd0*/  IADD3 R14, PT, PT, R14, -R19, RZ ;  /* 0x800000130e0e7210 */ /* 0x002fca0007ffe0ff */
[----:B------:R1:W-:Y:S02]  /*4be0*/  STS [R15], R14 ;  /* 0x0000000e0f007388 */ /* 0x0003e40000000800 */
.L_x_88:
[----:B------:R-:W-:Y:S05]  /*4bf0*/  BSYNC.RECONVERGENT B0 ;  /* 0x0000000000007941 */ /* 0x000fea0003800200 */
.L_x_87:
[----:B------:R-:W-:Y:S01]  /*4c00*/  BAR.SYNC.DEFER_BLOCKING 0x0 ;  /* 0x0000000000007b1d */ /* 0x000fe20000010000 */
[----:B------:R-:W-:Y:S01]  /*4c10*/  ISETP.NE.AND P3, PT, R20, 0x1, PT ;  /* 0x000000011400780c */ /* 0x000fe20003f65270 */
[----:B-1----:R-:W-:-:S12]  /*4c20*/  VIADD R15, R9, 0xffffffff ;  /* 0xffffffff090f7836 */ /* 0x002fd80000000000 */
[----:B------:R-:W-:Y:S05]  /*4c30*/  @!P3 BRA `(.L_x_86) ;  /* 0x0000000000b8b947 */ /* 0x000fea0003800000 */
[----:B------:R-:W-:Y:S01]  /*4c40*/  VIMNMX R14, PT, PT, R15, R10, PT ;  /* 0x0000000a0f0e7248 */ /* 0x000fe20003fe0100 */
[----:B------:R-:W-:Y:S01]  /*4c50*/  BSSY.RECONVERGENT B0, `(.L_x_89) ;  /* 0x0000012000007945 */ /* 0x000fe20003800200 */
[----:B------:R-:W-:Y:S02]  /*4c60*/  IMAD.IADD R11, R11, 0x1, R2 ;  /* 0x000000010b0b7824 */ /* 0x000fe400078e0202 */
[----:B------:R-:W-:-:S13]  /*4c70*/  ISETP.GE.AND P3, PT, R3, R14, PT ;  /* 0x0000000e0300720c */ /* 0x000fda0003f66270 */
[----:B------:R-:W-:Y:S05]  /*4c80*/  @P3 BRA `(.L_x_90) ;  /* 0x0000000000383947 */ /* 0x000fea0003800000 */
[----:B------:R-:W1:Y:S01]  /*4c90*/  S2UR UR7, SR_CgaCtaId ;  /* 0x00000000000779c3 */ /* 0x000e620000008800 */
[----:B------:R-:W-:Y:S01]  /*4ca0*/  IADD3 R15, PT, PT, R6, R11, RZ ;  /* 0x0000000b060f7210 */ /* 0x000fe20007ffe0ff */
[----:B------:R-:W-:-:S04]  /*4cb0*/  UMOV UR4, 0x400 ;  /* 0x0000040000047882 */ /* 0x000fc80000000000 */
[----:B------:R-:W-:Y:S01]  /*4cc0*/  IMAD.IADD R14, R15, 0x1, -R2 ;  /* 0x000000010f0e7824 */ /* 0x000fe200078e0a02 */
[----:B-1----:R-:W-:-:S06]  /*4cd0*/  ULEA UR4, UR7, UR4, 0x18 ;  /* 0x0000000407047291 */ /* 0x002fcc000f8ec0ff */
[----:B------:R-:W-:Y:S02]  /*4ce0*/  LEA R19, R15, UR4, 0x2 ;  /* 0x000000040f137c11 */ /* 0x000fe4000f8e10ff */
[----:B0-----:R-:W-:-:S03]  /*4cf0*/  LEA R18, R14, UR4, 0x2 ;  /* 0x000000040e127c11 */ /* 0x001fc6000f8e10ff */
[----:B------:R-:W-:Y:S04]  /*4d00*/  LDS R14, [R19+-0x4] ;  /* 0xfffffc00130e7984 */ /* 0x000fe80000000800 */
[----:B------:R-:W-:Y:S04]  /*4d10*/  LDS R15, [R18] ;  /* 0x00000000120f7984 */ /* 0x000fe80000000800 */
[----:B---34-:R-:W0:Y:S04]  /*4d20*/  LDS R16, [R19] ;  /* 0x0000000013107984 */ /* 0x018e280000000800 */
[----:B------:R-:W1:Y:S01]  /*4d30*/  LDS R17, [R18+-0x4] ;  /* 0xfffffc0012117984 */ /* 0x000e620000000800 */
[----:B0-----:R-:W-:-:S05]  /*4d40*/  IADD3 R14, PT, PT, R16, R15, R14 ;  /* 0x0000000f100e7210 */ /* 0x001fca0007ffe00e */
[----:B-1----:R-:W-:-:S05]  /*4d50*/  IMAD.IADD R14, R14, 0x1, -R17 ;  /* 0x000000010e0e7824 */ /* 0x002fca00078e0a11 */
[----:B------:R1:W-:Y:S02]  /*4d60*/  STS [R19], R14 ;  /* 0x0000000e13007388 */ /* 0x0003e40000000800 */
.L_x_90:
[----:B------:R-:W-:Y:S05]  /*4d70*/  BSYNC.RECONVERGENT B0 ;  /* 0x0000000000007941 */ /* 0x000fea0003800200 */
.L_x_89:
[----:B------:R-:W-:Y:S01]  /*4d80*/  BAR.SYNC.DEFER_BLOCKING 0x0 ;  /* 0x0000000000007b1d */ /* 0x000fe20000010000 */
[----:B------:R-:W-:Y:S02]  /*4d90*/  ISETP.NE.AND P3, PT, R20, 0x2, PT ;  /* 0x000000021400780c */ /* 0x000fe40003f65270 */
[----:B------:R-:W-:-:S11]  /*4da0*/  IADD3 R15, PT, PT, R9, -0x2, RZ ;  /* 0xfffffffe090f7810 */ /* 0x000fd60007ffe0ff */
[----:B------:R-:W-:Y:S05]  /*4db0*/  @!P3 BRA `(.L_x_86) ;  /* 0x000000000058b947 */ /* 0x000fea0003800000 */
[----:B-1----:R-:W-:Y:S01]  /*4dc0*/  VIMNMX R14, PT, PT, R15, R10, PT ;  /* 0x0000000a0f0e7248 */ /* 0x002fe20003fe0100 */
[----:B------:R-:W-:Y:S01]  /*4dd0*/  BSSY.RECONVERGENT B0, `(.L_x_91) ;  /* 0x0000012000007945 */ /* 0x000fe20003800200 */
[----:B------:R-:W-:Y:S02]  /*4de0*/  IMAD.IADD R11, R11, 0x1, R2 ;  /* 0x000000010b0b7824 */ /* 0x000fe400078e0202 */
[----:B------:R-:W-:-:S13]  /*4df0*/  ISETP.GE.AND P3, PT, R3, R14, PT ;  /* 0x0000000e0300720c */ /* 0x000fda0003f66270 */
[----:B------:R-:W-:Y:S05]  /*4e00*/  @P3 BRA `(.L_x_92) ;  /* 0x0000000000383947 */ /* 0x000fea0003800000 */
[----:B------:R-:W1:Y:S01]  /*4e10*/  S2UR UR7, SR_CgaCtaId ;  /* 0x00000000000779c3 */ /* 0x000e620000008800 */
[----:B------:R-:W-:Y:S01]  /*4e20*/  UMOV UR4, 0x400 ;  /* 0x0000040000047882 */ /* 0x000fe20000000000 */
[----:B------:R-:W-:-:S05]  /*4e30*/  IMAD.IADD R15, R6, 0x1, R11 ;  /* 0x00000001060f7824 */ /* 0x000fca00078e020b */
[----:B------:R-:W-:Y:S01]  /*4e40*/  IADD3 R14, PT, PT, R15, -R2, RZ ;  /* 0x800000020f0e7210 */ /* 0x000fe20007ffe0ff */
        /* <DEDUP_REMOVED lines=10> */
.L_x_92:
[----:B------:R-:W-:Y:S05]  /*4ef0*/  BSYNC.RECONVERGENT B0 ;  /* 0x0000000000007941 */ /* 0x000fea0003800200 */
.L_x_91:
[----:B------:R-:W-:Y:S01]  /*4f00*/  BAR.SYNC.DEFER_BLOCKING 0x0 ;  /* 0x0000000000007b1d */ /* 0x000fe20000010000 */
[----:B------:R-:W-:-:S07]  /*4f10*/  VIADD R15, R9, 0xfffffffd ;  /* 0xfffffffd090f7836 */ /* 0x000fce0000000000 */
.L_x_86:
[----:B------:R-:W-:-:S04]  /*4f20*/  IADD3 R9, PT, PT, R9, -0x1, RZ ;  /* 0xffffffff09097810 */ /* 0x000fc80007ffe0ff */
[----:B------:R-:W-:-:S13]  /*4f30*/  ISETP.GE.U32.AND P3, PT, R9, 0x3, PT ;  /* 0x000000030900780c */ /* 0x000fda0003f66070 */
[----:B------:R-:W-:Y:S05]  /*4f40*/  @!P3 BRA `(.L_x_85) ;  /* 0x000000040060b947 */ /* 0x000fea0003800000 */
[----:B------:R-:W2:Y:S02]  /*4f50*/  LDC R10, c[0x0][0x3a0] ;  /* 0x0000e800ff0a7b82 */ /* 0x000ea40000000800 */
.L_x_101:
[----:B-12---:R-:W-:Y:S01]  /*4f60*/  VIMNMX R14, PT, PT, R15, R10, PT ;  /* 0x0000000a0f0e7248 */ /* 0x006fe20003fe0100 */
[----:B0-----:R-:W-:Y:S01]  /*4f70*/  IMAD.IADD R9, R11, 0x1, R2 ;  /* 0x000000010b097824 */ /* 0x001fe200078e0202 */
[----:B---34-:R-:W-:Y:S01]  /*4f80*/  VIADDMNMX R16, R15, 0xffffffff, R10, PT ;  /* 0xffffffff0f107846 */ /* 0x018fe2000380010a */
[----:B------:R-:W-:Y:S01]  /*4f90*/  BSSY.RECONVERGENT B0, `(.L_x_93) ;  /* 0x0000015000007945 */ /* 0x000fe20003800200 */
[----:B------:R-:W-:Y:S01]  /*4fa0*/  ISETP.GE.AND P3, PT, R3, R14, PT ;  /* 0x0000000e0300720c */ /* 0x000fe20003f66270 */
[----:B------:R-:W-:Y:S01]  /*4fb0*/  IMAD.IADD R19, R9, 0x1, R2 ;  /* 0x0000000109137824 */ /* 0x000fe200078e0202 */
[----:B0-----:R-:W-:Y:S02]  /*4fc0*/  VIADDMNMX R18, R15, 0xfffffffe, R10, PT ;  /* 0xfffffffe0f127846 */ /* 0x001fe4000380010a */
[C---:B------:R-:W-:Y:S02]  /*4fd0*/  ISETP.GE.AND P4, PT, R3.reuse, R16, PT ;  /* 0x000000100300720c */ /* 0x040fe40003f86270 */
[----:B------:R-:W-:-:S07]  /*4fe0*/  ISETP.GE.AND P5, PT, R3, R18, PT ;  /* 0x000000120300720c */ /* 0x000fce0003fa6270 */
[----:B------:R-:W-:Y:S06]  /*4ff0*/  @P3 BRA `(.L_x_94) ;  /* 0x0000000000383947 */ /* 0x000fec0003800000 */
[----:B------:R-:W0:Y:S01]  /*5000*/  S2UR UR7, SR_CgaCtaId ;  /* 0x00000000000779c3 */ /* 0x000e220000008800 */
[----:B------:R-:W-:Y:S01]  /*5010*/  IADD3 R9, PT, PT, R6, R9, RZ ;  /* 0x0000000906097210 */ /* 0x000fe20007ffe0ff */
[----:B------:R-:W-:-:S04]  /*5020*/  UMOV UR4, 0x400 ;  /* 0x0000040000047882 */ /* 0x000fc80000000000 */
[----:B------:R-:W-:Y:S01]  /*5030*/  IMAD.IADD R11, R9, 0x1, -R2 ;  /* 0x00000001090b7824 */ /* 0x000fe200078e0a02 */
[----:B0-----:R-:W-:-:S06]  /*5040*/  ULEA UR4, UR7, UR4, 0x18 ;  /* 0x0000000407047291 */ /* 0x001fcc000f8ec0ff */
[----:B------:R-:W-:Y:S02]  /*5050*/  LEA R9, R9, UR4, 0x2 ;  /* 0x0000000409097c11 */ /* 0x000fe4000f8e10ff */
[----:B------:R-:W-:-:S03]  /*5060*/  LEA R14, R11, UR4, 0x2 ;  /* 0x000000040b0e7c11 */ /* 0x000fc6000f8e10ff */
[----:B------:R-:W-:Y:S04]  /*5070*/  LDS R11, [R9+-0x4] ;  /* 0xfffffc00090b7984 */ /* 0x000fe80000000800 */
[----:B------:R-:W-:Y:S04]  /*5080*/  LDS R16, [R14] ;  /* 0x000000000e107984 */ /* 0x000fe80000000800 */
[----:B------:R-:W0:Y:S04]  /*5090*/  LDS R17, [R9] ;  /* 0x0000000009117984 */ /* 0x000e280000000800 */
[----:B------:R-:W1:Y:S01]  /*50a0*/  LDS R18, [R14+-0x4] ;  /* 0xfffffc000e127984 */ /* 0x000e620000000800 */
[----:B0-----:R-:W-:-:S05]  /*50b0*/  IADD3 R11, PT, PT, R17, R16, R11 ;  /* 0x00000010110b7210 */ /* 0x001fca0007ffe00b */
[----:B-1----:R-:W-:-:S05]  /*50c0*/  IMAD.IADD R18, R11, 0x1, -R18 ;  /* 0x000000010b127824 */ /* 0x002fca00078e0a12 */
[----:B------:R0:W-:Y:S02]  /*50d0*/  STS [R9], R18 ;  /* 0x0000001209007388 */ /* 0x0001e40000000800 */
.L_x_94:
[----:B------:R-:W-:Y:S05]  /*50e0*/  BSYNC.RECONVERGENT B0 ;  /* 0x0000000000007941 */ /* 0x000fea0003800200 */
.L_x_93:
[----:B------:R-:W-:Y:S01]  /*50f0*/  BAR.SYNC.DEFER_BLOCKING 0x0 ;  /* 0x0000000000007b1d */ /* 0x000fe20000010000 */
[----:B------:R-:W-:-:S05]  /*5100*/  IADD3 R11, PT, PT, R19, R2, RZ ;  /* 0x00000002130b7210 */ /* 0x000fca0007ffe0ff */
[----:B------:R-:W-:Y:S04]  /*5110*/  BSSY.RECONVERGENT B0, `(.L_x_95) ;  /* 0x0000010000007945 */ /* 0x000fe80003800200 */
[----:B------:R-:W-:Y:S05]  /*5120*/  @P4 BRA `(.L_x_96) ;  /* 0x0000000000384947 */ /* 0x000fea0003800000 */
[----:B------:R-:W1:Y:S01]  /*5130*/  S2UR UR7, SR_CgaCtaId ;  /* 0x00000000000779c3 */ /* 0x000e620000008800 */
[----:B------:R-:W-:Y:S01]  /*5140*/  UMOV UR4, 0x400 ;  /* 0x0000040000047882 */ /* 0x000fe20000000000 */
[----:B0-----:R-:W-:-:S04]  /*5150*/  IMAD.IADD R9, R6, 0x1, R19 ;  /* 0x0000000106097824 */ /* 0x001fc800078e0213 */
[----:B------:R-:W-:Y:S01]  /*5160*/  IMAD.IADD R14, R9, 0x1, -R2 ;  /* 0x00000001090e7824 */ /* 0x000fe200078e0a02 */
[----:B-1----:R-:W-:-:S06]  /*5170*/  ULEA UR4, UR7, UR4, 0x18 ;  /* 0x0000000407047291 */ /* 0x002fcc000f8ec0ff */
[----:B------:R-:W-:Y:S02]  /*5180*/  LEA R9, R9, UR4, 0x2 ;  /* 0x0000000409097c11 */ /* 0x000fe4000f8e10ff */
[----:B------:R-:W-:-:S03]  /*5190*/  LEA R16, R14, UR4, 0x2 ;  /* 0x000000040e107c11 */ /* 0x000fc6000f8e10ff */
[----:B------:R-:W-:Y:S04]  /*51a0*/  LDS R14, [R9+-0x4] ;  /* 0xfffffc00090e7984 */ /* 0x000fe80000000800 */
[----:B------:R-:W-:Y:S04]  /*51b0*/  LDS R17, [R16] ;  /* 0x0000000010117984 */ /* 0x000fe80000000800 */
[----:B------:R-:W0:Y:S04]  /*51c0*/  LDS R18, [R9] ;  /* 0x0000000009127984 */ /* 0x000e280000000800 */
[----:B------:R-:W1:Y:S01]  /*51d0*/  LDS R19, [R16+-0x4] ;  /* 0xfffffc0010137984 */ /* 0x000e620000000800 */
[----:B0-----:R-:W-:-:S04]  /*51e0*/  IADD3 R14, PT, PT, R18, R17, R14 ;  /* 0x00000011120e7210 */ /* 0x001fc80007ffe00e */
[----:B-1----:R-:W-:-:S05]  /*51f0*/  IADD3 R14, PT, PT, R14, -R19, RZ ;  /* 0x800000130e0e7210 */ /* 0x002fca0007ffe0ff */
[----:B------:R1:W-:Y:S02]  /*5200*/  STS [R9], R14 ;  /* 0x0000000e09007388 */ /* 0x0003e40000000800 */
.L_x_96:
[----:B------:R-:W-:Y:S05]  /*5210*/  BSYNC.RECONVERGENT B0 ;  /* 0x0000000000007941 */ /* 0x000fea0003800200 */
.L_x_95:
[----:B------:R-:W-:Y:S06]  /*5220*/  BAR.SYNC.DEFER_BLOCKING 0x0 ;  /* 0x0000000000007b1d */ /* 0x000fec0000010000 */
[----:B------:R-:W-:Y:S04]  /*5230*/  BSSY.RECONVERGENT B0, `(.L_x_97) ;  /* 0x0000010000007945 */ /* 0x000fe80003800200 */
[----:B------:R-:W-:Y:S05]  /*5240*/  @P5 BRA `(.L_x_98) ;  /* 0x0000000000385947 */ /* 0x000fea0003800000 */
[----:B------:R-:W2:Y:S01]  /*5250*/  S2UR UR7, SR_CgaCtaId ;  /* 0x00000000000779c3 */ /* 0x000ea20000008800 */
[----:B------:R-:W-:Y:S01]  /*5260*/  UMOV UR4, 0x400 ;  /* 0x0000040000047882 */ /* 0x000fe20000000000 */
[----:B01----:R-:W-:-:S04]  /*5270*/  IMAD.IADD R9, R6, 0x1, R11 ;  /* 0x0000000106097824 */ /* 0x003fc800078e020b */
[----:B------:R-:W-:Y:S01]  /*5280*/  IMAD.IADD R14, R9, 0x1, -R2 ;  /* 0x00000001090e7824 */ /* 0x000fe200078e0a02 */
[----:B--2---:R-:W-:-:S06]  /*5290*/  ULEA UR4, UR7, UR4, 0x18 ;  /* 0x0000000407047291 */ /* 0x004fcc000f8ec0ff */
        /* <DEDUP_REMOVED lines=9> */
.L_x_98:
[----:B------:R-:W-:Y:S05]  /*5330*/  BSYNC.RECONVERGENT B0 ;  /* 0x0000000000007941 */ /* 0x000fea0003800200 */
.L_x_97:
[----:B-12---:R-:W-:Y:S01]  /*5340*/  VIADDMNMX R14, R15, 0xfffffffd, R10, PT ;  /* 0xfffffffd0f0e7846 */ /* 0x006fe2000380010a */
[----:B------:R-:W-:Y:S01]  /*5350*/  BAR.SYNC.DEFER_BLOCKING 0x0 ;  /* 0x0000000000007b1d */ /* 0x000fe20000010000 */
[----:B------:R-:W-:Y:S02]  /*5360*/  IMAD.IADD R11, R11, 0x1, R2 ;  /* 0x000000010b0b7824 */ /* 0x000fe400078e0202 */
[----:B------:R-:W-:-:S03]  /*5370*/  ISETP.GE.AND P3, PT, R3, R14, PT ;  /* 0x0000000e0300720c */ /* 0x000fc60003f66270 */
[----:B------:R-:W-:Y:S10]  /*5380*/  BSSY.RECONVERGENT B0, `(.L_x_99) ;  /* 0x0000010000007945 */ /* 0x000ff40003800200 */
[----:B------:R-:W-:Y:S05]  /*5390*/  @P3 BRA `(.L_x_100) ;  /* 0x0000000000383947 */ /* 0x000fea0003800000 */
[----:B------:R-:W1:Y:S01]  /*53a0*/  S2UR UR7, SR_CgaCtaId ;  /* 0x00000000000779c3 */ /* 0x000e620000008800 */
[----:B0-----:R-:W-:Y:S01]  /*53b0*/  IADD3 R9, PT, PT, R6, R11, RZ ;  /* 0x0000000b06097210 */ /* 0x001fe20007ffe0ff */
[----:B------:R-:W-:-:S04]  /*53c0*/  UMOV UR4, 0x400 ;  /* 0x0000040000047882 */ /* 0x000fc80000000000 */
        /* <DEDUP_REMOVED lines=11> */
.L_x_100:
[----:B------:R-:W-:Y:S05]  /*5480*/  BSYNC.RECONVERGENT B0 ;  /* 0x0000000000007941 */ /* 0x000fea0003800200 */
.L_x_99:
[----:B------:R-:W-:Y:S01]  /*5490*/  BAR.SYNC.DEFER_BLOCKING 0x0 ;  /* 0x0000000000007b1d */ /* 0x000fe20000010000 */
[C---:B------:R-:W-:Y:S01]  /*54a0*/  ISETP.GT.U32.AND P3, PT, R15.reuse, 0x4, PT ;  /* 0x000000040f00780c */ /* 0x040fe20003f64070 */
[----:B------:R-:W-:-:S12]  /*54b0*/  VIADD R15, R15, 0xfffffffc ;  /* 0xfffffffc0f0f7836 */ /* 0x000fd80000000000 */
[----:B------:R-:W-:Y:S05]  /*54c0*/  @P3 BRA `(.L_x_101) ;  /* 0xfffffff800a43947 */ /* 0x000fea000383ffff */
.L_x_85:
[----:B------:R-:W-:Y:S04]  /*54d0*/  BSSY.RECONVERGENT B0, `(.L_x_102) ;  /* 0x0000075000007945 */ /* 0x000fe80003800200 */
[----:B------:R-:W-:Y:S05]  /*54e0*/  @!P0 BRA `(.L_x_103) ;  /* 0x0000000400cc8947 */ /* 0x000fea0003800000 */
[----:B------:R-:W0:Y:S01]  /*54f0*/  LDCU UR4, c[0x0][0x3b8] ;  /* 0x00007700ff0477ac */ /* 0x000e220008000800 */
[----:B--2---:R-:W-:Y:S01]  /*5500*/  IMAD.MOV.U32 R11, RZ, RZ, R4 ;  /* 0x000000ffff0b7224 */ /* 0x004fe200078e0004 */
[----:B------:R-:W-:Y:S01]  /*5510*/  UISETP.NE.AND UP2, UPT, UR14, URZ, UPT ;  /* 0x000000ff0e00728c */ /* 0x000fe2000bf45270 */
[----:B01----:R-:W-:-:S04]  /*5520*/  IADD3 R9, PT, PT, R4, UR4, RZ ;  /* 0x0000000404097c10 */ /* 0x003fc8000fffe0ff */
[----:B------:R-:W-:Y:S01]  /*5530*/  IADD3 R9, PT, PT, R9, R8, RZ ;  /* 0x0000000809097210 */ /* 0x000fe20007ffe0ff */
[----:B------:R-:W-:Y:S06]  /*5540*/  BRA.U !UP0, `(.L_x_104) ;  /* 0x0000000108bc7547 */ /* 0x000fec000b800000 */
[----:B------:R-:W0:Y:S01]  /*5550*/  S2UR UR7, SR_CgaCtaId ;  /* 0x00000000000779c3 */ /* 0x000e220000008800 */
[----:B------:R-:W-:Y:S01]  /*5560*/  UMOV UR4, 0x400 ;  /* 0x0000040000047882 */ /* 0x000fe20000000000 */
[----:B------:R-:W-:-:S06]  /*5570*/  IMAD.MOV.U32 R11, RZ, RZ, R4 ;  /* 0x000000ffff0b7224 */ /* 0x000fcc00078e0004 */
[----:B------:R-:W1:Y:S08]  /*5580*/  LDC R14, c[0x0][0x3b8] ;  /* 0x0000ee00ff0e7b82 */ /* 0x000e700000000800 */
[----:B---34-:R-:W2:Y:S01]  /*5590*/  LDC.64 R16, c[0x0][0x380] ;  /* 0x0000e000ff107b82 */ /* 0x018ea20000000a00 */
[----:B0-----:R-:W-:-:S03]  /*55a0*/  ULEA UR7, UR7, UR4, 0x18 ;  /* 0x0000000407077291 */ /* 0x001fc6000f8ec0ff */
[----:B------:R-:W-:-:S09]  /*55b0*/  UMOV UR4, URZ ;  /* 0x000000ff00047c82 */ /* 0x000fd20008000000 */
.L_x_105:
[----:B------:R-:W-:Y:S01]  /*55c0*/  IADD3 R11, PT, PT, R11, R2, RZ ;  /* 0x000000020b0b7210 */ /* 0x000fe20007ffe0ff */
[----:B--2---:R-:W-:Y:S01]  /*55d0*/  IMAD.WIDE R22, R9, 0x4, R16 ;  /* 0x0000000409167825 */ /* 0x004fe200078e0210 */
[----:B------:R-:W-:Y:S01]  /*55e0*/  UIADD3 UR4, UPT, UPT, UR4, 0x8, URZ ;  /* 0x0000000804047890 */ /* 0x000fe2000fffe0ff */
[C---:B-1----:R-:W-:Y:S02]  /*55f0*/  LEA R9, R14.reuse, R9, 0x3 ;  /* 0x000000090e097211 */ /* 0x042fe400078e18ff */
[----:B------:R-:W-:Y:S01]  /*5600*/  LEA R15, R11, UR7, 0x2 ;  /* 0x000000070b0f7c11 */ /* 0x000fe2000f8e10ff */
[----:B------:R-:W-:Y:S01]  /*5610*/  UISETP.NE.AND UP1, UPT, UR4, UR6, UPT ;  /* 0x000000060400728c */ /* 0x000fe2000bf25270 */
[----:B------:R-:W-:Y:S01]  /*5620*/  IMAD.WIDE R24, R14, 0x4, R22 ;  /* 0x000000040e187825 */ /* 0x000fe200078e0216 */
[C---:B------:R-:W-:Y:S02]  /*5630*/  LEA R11, R2.reuse, R11, 0x2 ;  /* 0x0000000b020b7211 */ /* 0x040fe400078e10ff */
[----:B0-----:R-:W0:Y:S01]  /*5640*/  LDS R27, [R15] ;  /* 0x000000000f1b7984 */ /* 0x001e220000000800 */
[----:B------:R-:W-:-:S02]  /*5650*/  IMAD R29, R2, 0x4, R15 ;  /* 0x00000004021d7824 */ /* 0x000fc400078e020f */
[----:B------:R-:W-:-:S03]  /*5660*/  IMAD.WIDE R18, R14, 0x4, R24 ;  /* 0x000000040e127825 */ /* 0x000fc600078e0218 */
[C---:B------:R-:W-:Y:S01]  /*5670*/  LEA R28, R2.reuse, R29, 0x2 ;  /* 0x0000001d021c7211 */ /* 0x040fe200078e10ff */
[----:B------:R-:W-:Y:S02]  /*5680*/  IMAD R11, R2, 0x2, R11 ;  /* 0x00000002020b7824 */ /* 0x000fe400078e020b */
[----:B------:R-:W-:-:S04]  /*5690*/  IMAD.WIDE R20, R14, 0x4, R18 ;  /* 0x000000040e147825 */ /* 0x000fc800078e0212 */
[----:B------:R-:W-:Y:S01]  /*56a0*/  IMAD.IADD R11, R11, 0x1, R2 ;  /* 0x000000010b0b7824 */ /* 0x000fe200078e0202 */
[----:B0-----:R-:W-:Y:S04]  /*56b0*/  STG.E.STRONG.SYS desc[UR10][R22.64], R27 ;  /* 0x0000001b16007986 */ /* 0x001fe8000c11590a */
[----:B------:R0:W1:Y:S02]  /*56c0*/  LDS R26, [R29] ;  /* 0x000000001d1a7984 */ /* 0x0000640000000800 */
[----:B0-----:R-:W-:Y:S02]  /*56d0*/  IMAD R29, R2, 0x4, R28 ;  /* 0x00000004021d7824 */ /* 0x001fe400078e021c */
[----:B------:R-:W-:-:S03]  /*56e0*/  IMAD.WIDE R22, R14, 0x4, R20 ;  /* 0x000000040e167825 */ /* 0x000fc600078e0214 */
[C---:B------:R-:W-:Y:S01]  /*56f0*/  LEA R27, R2.reuse, R29, 0x2 ;  /* 0x0000001d021b7211 */ /* 0x040fe200078e10ff */
[----:B-1----:R0:W-:Y:S04]  /*5700*/  STG.E.STRONG.SYS desc[UR10][R24.64], R26 ;  /* 0x0000001a18007986 */ /* 0x0021e8000c11590a */
[----:B------:R-:W1:Y:S01]  /*5710*/  LDS R15, [R28] ;  /* 0x000000001c0f7984 */ /* 0x000e620000000800 */
[----:B0-----:R-:W-:Y:S02]  /*5720*/  IMAD R26, R2, 0x4, R27 ;  /* 0x00000004021a7824 */ /* 0x001fe400078e021b */
[C---:B------:R-:W-:Y:S01]  /*5730*/  IMAD.WIDE R24, R14.reuse, 0x4, R22 ;  /* 0x000000040e187825 */ /* 0x040fe200078e0216 */
[----:B-1----:R0:W-:Y:S04]  /*5740*/  STG.E.STRONG.SYS desc[UR10][R18.64], R15 ;  /* 0x0000000f12007986 */ /* 0x0021e8000c11590a */
[----:B------:R-:W1:Y:S01]  /*5750*/  LDS R15, [R29] ;  /* 0x000000001d0f7984 */ /* 0x000e620000000800 */
[----:B0-----:R-:W-:-:S03]  /*5760*/  IMAD.WIDE R18, R14, 0x4, R24 ;  /* 0x000000040e127825 */ /* 0x001fc600078e0218 */
[----:B-1----:R-:W-:Y:S04]  /*5770*/  STG.E.STRONG.SYS desc[UR10][R20.64], R15 ;  /* 0x0000000f14007986 */ /* 0x002fe8000c11590a */
[----:B------:R0:W1:Y:S02]  /*5780*/  LDS R29, [R27] ;  /* 0x000000001b1d7984 */ /* 0x0000640000000800 */
[----:B0-----:R-:W-:-:S05]  /*5790*/  LEA R27, R2, R26, 0x2 ;  /* 0x0000001a021b7211 */ /* 0x001fca00078e10ff */
[----:B------:R-:W-:Y:S01]  /*57a0*/  IMAD R20, R2, 0x4, R27 ;  /* 0x0000000402147824 */ /* 0x000fe200078e021b */
[----:B-1----:R-:W-:Y:S04]  /*57b0*/  STG.E.STRONG.SYS desc[UR10][R22.64], R29 ;  /* 0x0000001d16007986 */ /* 0x002fe8000c11590a */
[----:B------:R-:W0:Y:S04]  /*57c0*/  LDS R28, [R26] ;  /* 0x000000001a1c7984 */ /* 0x000e280000000800 */
[----:B0-----:R-:W-:Y:S04]  /*57d0*/  STG.E.STRONG.SYS desc[UR10][R24.64], R28 ;  /* 0x0000001c18007986 */ /* 0x001fe8000c11590a */
[----:B------:R-:W0:Y:S04]  /*57e0*/  LDS R15, [R27] ;  /* 0x000000001b0f7984 */ /* 0x000e280000000800 */
[----:B0-----:R-:W-:Y:S04]  /*57f0*/  STG.E.STRONG.SYS desc[UR10][R18.64], R15 ;  /* 0x0000000f12007986 */ /* 0x001fe8000c11590a */
[----:B------:R0:W1:Y:S02]  /*5800*/  LDS R27, [R20] ;  /* 0x00000000141b7984 */ /* 0x0000640000000800 */
[----:B0-----:R-:W-:-:S05]  /*5810*/  IMAD.WIDE R20, R14, 0x4, R18 ;  /* 0x000000040e147825 */ /* 0x001fca00078e0212 */
[----:B-1----:R0:W-:Y:S01]  /*5820*/  STG.E.STRONG.SYS desc[UR10][R20.64], R27 ;  /* 0x0000001b14007986 */ /* 0x0021e2000c11590a */
[----:B------:R-:W-:Y:S05]  /*5830*/  BRA.U UP1, `(.L_x_105) ;  /* 0xfffffffd01607547 */ /* 0x000fea000b83ffff */
.L_x_104:
[----:B------:R-:W-:Y:S05]  /*5840*/  BRA.U !UP2, `(.L_x_103) ;  /* 0x000000010af47547 */ /* 0x000fea000b800000 */
[----:B------:R-:W-:Y:S02]  /*5850*/  UIADD3 UR4, UPT, UPT, UR14, -0x1, URZ ;  /* 0xffffffff0e047890 */ /* 0x000fe4000fffe0ff */
[----:B------:R-:W-:Y:S02]  /*5860*/  UISETP.NE.AND UP1, UPT, UR15, URZ, UPT ;  /* 0x000000ff0f00728c */ /* 0x000fe4000bf25270 */
[----:B------:R-:W-:-:S09]  /*5870*/  UISETP.GE.U32.AND UP2, UPT, UR4, 0x3, UPT ;  /* 0x000000030400788c */ /* 0x000fd2000bf46070 */
[----:B------:R-:W-:Y:S05]  /*5880*/  BRA.U !UP2, `(.L_x_106) ;  /* 0x000000010a647547 */ /* 0x000fea000b800000 */
[----:B------:R-:W1:Y:S01]  /*5890*/  S2UR UR7, SR_CgaCtaId ;  /* 0x00000000000779c3 */ /* 0x000e620000008800 */
[----:B------:R-:W-:Y:S01]  /*58a0*/  UMOV UR4, 0x400 ;  /* 0x0000040000047882 */ /* 0x000fe20000000000 */
[----:B------:R-:W-:-:S06]  /*58b0*/  IADD3 R11, PT, PT, R11, R2, RZ ;  /* 0x000000020b0b7210 */ /* 0x000fcc0007ffe0ff */
[----:B------:R-:W2:Y:S08]  /*58c0*/  LDC.64 R14, c[0x0][0x380] ;  /* 0x0000e000ff0e7b82 */ /* 0x000eb00000000a00 */
[----:B---3--:R-:W4:Y:S01]  /*58d0*/  LDC R22, c[0x0][0x3b8] ;  /* 0x0000ee00ff167b82 */ /* 0x008f220000000800 */
[----:B-1----:R-:W-:-:S06]  /*58e0*/  ULEA UR4, UR7, UR4, 0x18 ;  /* 0x0000000407047291 */ /* 0x002fcc000f8ec0ff */
[----:B------:R-:W-:Y:S01]  /*58f0*/  LEA R19, R11, UR4, 0x2 ;  /* 0x000000040b137c11 */ /* 0x000fe2000f8e10ff */
[----:B--2---:R-:W-:Y:S01]  /*5900*/  IMAD.WIDE R14, R9, 0x4, R14 ;  /* 0x00000004090e7825 */ /* 0x004fe200078e020e */
[----:B------:R-:W-:-:S03]  /*5910*/  LEA R11, R2, R11, 0x1 ;  /* 0x0000000b020b7211 */ /* 0x000fc600078e08ff */
[----:B0-----:R0:W1:Y:S01]  /*5920*/  LDS R21, [R19] ;  /* 0x0000000013157984 */ /* 0x0010620000000800 */
[----:B------:R-:W-:Y:S01]  /*5930*/  IMAD R23, R2, 0x4, R19 ;  /* 0x0000000402177824 */ /* 0x000fe200078e0213 */
[----:B------:R-:W-:Y:S01]  /*5940*/  IADD3 R11, PT, PT, R11, R2, RZ ;  /* 0x000000020b0b7210 */ /* 0x000fe20007ffe0ff */
[----:B----4-:R-:W-:-:S03]  /*5950*/  IMAD.WIDE R16, R22, 0x4, R14 ;  /* 0x0000000416107825 */ /* 0x010fc600078e020e */
[----:B------:R-:W-:Y:S01]  /*5960*/  LEA R27, R2, R23, 0x2 ;  /* 0x00000017021b7211 */ /* 0x000fe200078e10ff */
[C---:B------:R-:W-:Y:S02]  /*5970*/  IMAD R9, R22.reuse, 0x4, R9 ;  /* 0x0000000416097824 */ /* 0x040fe400078e0209 */
[----:B0-----:R-:W-:-:S04]  /*5980*/  IMAD.WIDE R18, R22, 0x4, R16 ;  /* 0x0000000416127825 */ /* 0x001fc800078e0210 */
[----:B------:R-:W-:Y:S01]  /*5990*/  IMAD R20, R2, 0x4, R27 ;  /* 0x0000000402147824 */ /* 0x000fe200078e021b */
[----:B-1----:R0:W-:Y:S04]  /*59a0*/  STG.E.STRONG.SYS desc[UR10][R14.64], R21 ;  /* 0x000000150e007986 */ /* 0x0021e8000c11590a */
[----:B------:R-:W1:Y:S01]  /*59b0*/  LDS R25, [R23] ;  /* 0x0000000017197984 */ /* 0x000e620000000800 */
[----:B0-----:R-:W-:-:S03]  /*59c0*/  IMAD.WIDE R14, R22, 0x4, R18 ;  /* 0x00000004160e7825 */ /* 0x001fc600078e0212 */
[----:B-1----:R-:W-:Y:S04]  /*59d0*/  STG.E.STRONG.SYS desc[UR10][R16.64], R25 ;  /* 0x0000001910007986 */ /* 0x002fe8000c11590a */
[----:B------:R-:W0:Y:S04]  /*59e0*/  LDS R29, [R27] ;  /* 0x000000001b1d7984 */ /* 0x000e280000000800 */
[----:B0-----:R-:W-:Y:S04]  /*59f0*/  STG.E.STRONG.SYS desc[UR10][R18.64], R29 ;  /* 0x0000001d12007986 */ /* 0x001fe8000c11590a */
[----:B------:R-:W0:Y:S04]  /*5a00*/  LDS R20, [R20] ;  /* 0x0000000014147984 */ /* 0x000e280000000800 */
[----:B0-----:R1:W-:Y:S02]  /*5a10*/  STG.E.STRONG.SYS desc[UR10][R14.64], R20 ;  /* 0x000000140e007986 */ /* 0x0013e4000c11590a */
.L_x_106:
[----:B------:R-:W-:Y:S05]  /*5a20*/  BRA.U !UP1, `(.L_x_103) ;  /* 0x00000001097c7547 */ /* 0x000fea000b800000 */
[----:B------:R-:W2:Y:S01]  /*5a30*/  LDCU UR4, c[0x0][0x3a4] ;  /* 0x00007480ff0477ac */ /* 0x000ea20008000800 */
[----:B------:R-:W-:Y:S02]  /*5a40*/  UISETP.NE.AND UP1, UPT, UR15, 0x1, UPT ;  /* 0x000000010f00788c */ /* 0x000fe4000bf25270 */
[----:B--2---:R-:W-:-:S04]  /*5a50*/  ULOP3.LUT UR4, UR4, 0x1, URZ, 0xc0, !UPT ;  /* 0x0000000104047892 */ /* 0x004fc8000f8ec0ff */
[----:B------:R-:W-:-:S03]  /*5a60*/  UISETP.NE.U32.AND UP2, UPT, UR4, 0x1, UPT ;  /* 0x000000010400788c */ /* 0x000fc6000bf45070 */
[----:B------:R-:W-:Y:S08]  /*5a70*/  BRA.U !UP1, `(.L_x_107) ;  /* 0x0000000109407547 */ /* 0x000ff0000b800000 */
[----:B------:R-:W2:Y:S01]  /*5a80*/  S2UR UR7, SR_CgaCtaId ;  /* 0x00000000000779c3 */ /* 0x000ea20000008800 */
[----:B------:R-:W-:Y:S01]  /*5a90*/  UMOV UR4, 0x400 ;  /* 0x0000040000047882 */ /* 0x000fe20000000000 */
[----:B------:R-:W-:-:S06]  /*5aa0*/  IMAD.IADD R11, R11, 0x1, R2 ;  /* 0x000000010b0b7824 */ /* 0x000fcc00078e0202 */
[----:B-1----:R-:W1:Y:S08]  /*5ab0*/  LDC.64 R14, c[0x0][0x380] ;  /* 0x0000e000ff0e7b82 */ /* 0x002e700000000a00 */
[----:B------:R-:W4:Y:S01]  /*5ac0*/  LDC R18, c[0x0][0x3b8] ;  /* 0x0000ee00ff127b82 */ /* 0x000f220000000800 */
[----:B--2---:R-:W-:-:S06]  /*5ad0*/  ULEA UR4, UR7, UR4, 0x18 ;  /* 0x0000000407047291 */ /* 0x004fcc000f8ec0ff */
[C---:B---3--:R-:W-:Y:S01]  /*5ae0*/  LEA R23, R11.reuse, UR4, 0x2 ;  /* 0x000000040b177c11 */ /* 0x048fe2000f8e10ff */
[----:B------:R-:W-:Y:S02]  /*5af0*/  IMAD.IADD R11, R11, 0x1, R2 ;  /* 0x000000010b0b7824 */ /* 0x000fe400078e0202 */
[----:B-1----:R-:W-:Y:S01]  /*5b00*/  IMAD.WIDE R14, R9, 0x4, R14 ;  /* 0x00000004090e7825 */ /* 0x002fe200078e020e */
[----:B0-----:R-:W-:Y:S01]  /*5b10*/  LEA R21, R2, R23, 0x2 ;  /* 0x0000001702157211 */ /* 0x001fe200078e10ff */
[----:B------:R-:W0:Y:S02]  /*5b20*/  LDS R19, [R23] ;  /* 0x0000000017137984 */ /* 0x000e240000000800 */
[C---:B----4-:R-:W-:Y:S01]  /*5b30*/  IMAD.WIDE R16, R18.reuse, 0x4, R14 ;  /* 0x0000000412107825 */ /* 0x050fe200078e020e */
[----:B------:R-:W-:Y:S01]  /*5b40*/  LEA R9, R18, R9, 0x1 ;  /* 0x0000000912097211 */ /* 0x000fe200078e08ff */
[----:B0-----:R-:W-:Y:S04]  /*5b50*/  STG.E.STRONG.SYS desc[UR10][R14.64], R19 ;  /* 0x000000130e007986 */ /* 0x001fe8000c11590a */
[----:B------:R-:W0:Y:S04]  /*5b60*/  LDS R21, [R21] ;  /* 0x0000000015157984 */ /* 0x000e280000000800 */
[----:B0-----:R2:W-:Y:S02]  /*5b70*/  STG.E.STRONG.SYS desc[UR10][R16.64], R21 ;  /* 0x0000001510007986 */ /* 0x0015e4000c11590a */
.L_x_107:
[----:B------:R-:W-:Y:S05]  /*5b80*/  BRA.U UP2, `(.L_x_103) ;  /* 0x0000000102247547 */ /* 0x000fea000b800000 */
[----:B------:R-:W5:Y:S01]  /*5b90*/  S2UR UR7, SR_CgaCtaId ;  /* 0x00000000000779c3 */ /* 0x000f620000008800 */
[----:B------:R-:W-:Y:S01]  /*5ba0*/  UMOV UR4, 0x400 ;  /* 0x0000040000047882 */ /* 0x000fe20000000000 */
[----:B------:R-:W-:-:S06]  /*5bb0*/  IMAD.IADD R11, R11, 0x1, R2 ;  /* 0x000000010b0b7824 */ /* 0x000fcc00078e0202 */
[----:B-1----:R-:W1:Y:S01]  /*5bc0*/  LDC.64 R14, c[0x0][0x380] ;  /* 0x0000e000ff0e7b82 */ /* 0x002e620000000a00 */
[----:B-----5:R-:W-:-:S06]  /*5bd0*/  ULEA UR4, UR7, UR4, 0x18 ;  /* 0x0000000407047291 */ /* 0x020fcc000f8ec0ff */
[----:B------:R-:W-:Y:S01]  /*5be0*/  LEA R11, R11, UR4, 0x2 ;  /* 0x000000040b0b7c11 */ /* 0x000fe2000f8e10ff */
[----:B-1----:R-:W-:-:S05]  /*5bf0*/  IMAD.WIDE R14, R9, 0x4, R14 ;  /* 0x00000004090e7825 */ /* 0x002fca00078e020e */
[----:B------:R-:W1:Y:S04]  /*5c00*/  LDS R11, [R11] ;  /* 0x000000000b0b7984 */ /* 0x000e680000000800 */
[----:B-1----:R1:W-:Y:S02]  /*5c10*/  STG.E.STRONG.SYS desc[UR10][R14.64], R11 ;  /* 0x0000000b0e007986 */ /* 0x0023e4000c11590a */
.L_x_103:
[----:B------:R-:W-:Y:S05]  /*5c20*/  BSYNC.RECONVERGENT B0 ;  /* 0x0000000000007941 */ /* 0x000fea0003800200 */
.L_x_102:
[----:B------:R-:W-:Y:S01]  /*5c30*/  IADD3 R8, PT, PT, R8, R10, RZ ;  /* 0x0000000a08087210 */ /* 0x000fe20007ffe0ff */
[----:B------:R-:W-:Y:S01]  /*5c40*/  IMAD.IADD R7, R7, 0x1, R10 ;  /* 0x0000000107077824 */ /* 0x000fe200078e020a */
[----:B------:R-:W-:Y:S06]  /*5c50*/  @P2 BRA `(.L_x_108) ;  /* 0xffffffe000782947 */ /* 0x000fec000383ffff */
.L_x_78:
[----:B------:R-:W-:Y:S01]  /*5c60*/  ISETP.NE.AND P0, PT, R3, RZ, PT ;  /* 0x000000ff0300720c */ /* 0x000fe20003f05270 */
[----:B------:R-:W-:-:S12]  /*5c70*/  BSSY.RECONVERGENT B0, `(.L_x_109) ;  /* 0x0000005000007945 */ /* 0x000fd80003800200 */
[----:B------:R-:W-:Y:S05]  /*5c80*/  @P0 BRA `(.L_x_110) ;  /* 0x00000000000c0947 */ /* 0x000fea0003800000 */
[----:B------:R-:W5:Y:S02]  /*5c90*/  LDG.E.STRONG.SYS R0, desc[UR10][R12.64+0x4] ;  /* 0x0000040a0c007981 */ /* 0x000f64000c1f5900 */
[----:B-----5:R-:W-:-:S05]  /*5ca0*/  IADD3 R3, PT, PT, R0, 0x1, RZ ;  /* 0x0000000100037810 */ /* 0x020fca0007ffe0ff */
[----:B------:R0:W-:Y:S02]  /*5cb0*/  STG.E.STRONG.SYS desc[UR10][R12.64+0x4], R3 ;  /* 0x000004030c007986 */ /* 0x0001e4000c11590a */
.L_x_110:
[----:B------:R-:W-:Y:S05]  /*5cc0*/  BSYNC.RECONVERGENT B0 ;  /* 0x0000000000007941 */ /* 0x000fea0003800200 */
.L_x_109:
[----:B------:R-:W-:Y:S06]  /*5cd0*/  BAR.SYNC.DEFER_BLOCKING 0x0 ;  /* 0x0000000000007b1d */ /* 0x000fec0000010000 */
[----:B------:R-:W-:Y:S05]  /*5ce0*/  EXIT ;  /* 0x000000000000794d */ /* 0x000fea0003800000 */
.L_x_111:
[----:B------:R-:W-:-:S00]  /*5cf0*/  BRA `(.L_x_111) ;  /* 0xfffffffc00fc7947 */ /* 0x000fc0000383ffff */
[----:B------:R-:W-:-:S00]  /*5d00*/  NOP ;  /* 0x0000000000007918 */ /* 0x000fc00000000000 */
[----:B------:R-:W-:-:S00]  /*5d10*/  NOP ;  /* 0x0000000000007918 */ /* 0x000fc00000000000 */
[----:B------:R-:W-:-:S00]  /*5d20*/  NOP ;  /* 0x0000000000007918 */ /* 0x000fc00000000000 */
[----:B------:R-:W-:-:S00]  /*5d30*/  NOP ;  /* 0x0000000000007918 */ /* 0x000fc00000000000 */
[----:B------:R-:W-:-:S00]  /*5d40*/  NOP ;  /* 0x0000000000007918 */ /* 0x000fc00000000000 */
[----:B------:R-:W-:-:S00]  /*5d50*/  NOP ;  /* 0x0000000000007918 */ /* 0x000fc00000000000 */
[----:B------:R-:W-:-:S00]  /*5d60*/  NOP ;  /* 0x0000000000007918 */ /* 0x000fc00000000000 */
[----:B------:R-:W-:-:S00]  /*5d70*/  NOP ;  /* 0x0000000000007918 */ /* 0x000fc00000000000 */
.L_x_112:


//--------------------- .nv.shared._Z3GPUPViS0_iiiiiiiiiiiiiiiiii --------------------------
	.section	.nv.shared._Z3GPUPViS0_iiiiiiiiiiiiiiiiii,"aw",@nobits
	.sectionflags	@""
	.align	4
.nv.shared._Z3GPUPViS0_iiiiiiiiiiiiiiiiii:
	.zero		50176


//--------------------- .nv.shared.reserved.0     --------------------------
	.section	.nv.shared.reserved.0,"aw",@nobits
	.weak		__nv_reservedSMEM_offset_0_alias
	.size		__nv_reservedSMEM_offset_0_alias, 0, 64
	.other		__nv_reservedSMEM_offset_0_alias,@"STO_CUDA_RESERVED_SHARED STV_DEFAULT"
__nv_reservedSMEM_offset_0_alias:
	.zero		0
	.zero		64


//--------------------- .nv.global                --------------------------
	.section	.nv.global,"aw",@nobits
	.align	4
.nv.global:
	.type		row,@object
	.size		row,(.L_0 - row)
row:
	.zero		4
.L_0:


//--------------------- .nv.constant0._Z3GPUPViS0_iiiiiiiiiiiiiiiiii --------------------------
	.section	.nv.constant0._Z3GPUPViS0_iiiiiiiiiiiiiiiiii,"a",@progbits
	.sectionflags	@""
	.align	4
.nv.constant0._Z3GPUPViS0_iiiiiiiiiiiiiiiiii:
	.zero		984


//--------------------- SYMBOLS --------------------------

	.type		.nv.reservedSmem.offset0,@object
	.size		.nv.reservedSmem.offset0,0x4
	.type		.nv.reservedSmem.cap,@object
	.size		.nv.reservedSmem.cap,0x4
